//
// Generated by NVIDIA NVVM Compiler
//
// Compiler Build ID: CL-36424714
// Cuda compilation tools, release 13.0, V13.0.88
// Based on NVVM 20.0.0
//

.version 9.0
.target sm_100
.address_size 64

	// .globl	_Z7dkernelPlS_S_iii
.extern .shared .align 16 .b8 filter[];

.visible .entry _Z7dkernelPlS_S_iii(
	.param .u64 .ptr .align 1 _Z7dkernelPlS_S_iii_param_0,
	.param .u64 .ptr .align 1 _Z7dkernelPlS_S_iii_param_1,
	.param .u64 .ptr .align 1 _Z7dkernelPlS_S_iii_param_2,
	.param .u32 _Z7dkernelPlS_S_iii_param_3,
	.param .u32 _Z7dkernelPlS_S_iii_param_4,
	.param .u32 _Z7dkernelPlS_S_iii_param_5
)
{
	.reg .pred 	%p<94>;
	.reg .b32 	%r<136>;
	.reg .b64 	%rd<194>;

	ld.param.u64 	%rd69, [_Z7dkernelPlS_S_iii_param_2];
	ld.param.u32 	%r40, [_Z7dkernelPlS_S_iii_param_3];
	ld.param.u32 	%r41, [_Z7dkernelPlS_S_iii_param_4];
	ld.param.u32 	%r42, [_Z7dkernelPlS_S_iii_param_5];
	cvta.to.global.u64 	%rd1, %rd69;
	mov.u32 	%r1, %tid.x;
	mov.u32 	%r43, %ctaid.x;
	mov.u32 	%r2, %ntid.x;
	mad.lo.s32 	%r44, %r43, %r2, %r1;
	cvt.u64.u32 	%rd2, %r44;
	mul.lo.s32 	%r45, %r40, %r40;
	cvt.u64.u32 	%rd3, %r45;
	setp.ge.u32 	%p1, %r1, %r45;
	@%p1 bra 	$L__BB0_10;
	cvt.u64.u32 	%rd166, %r1;
	cvt.u64.u32 	%rd5, %r2;
	add.s64 	%rd70, %rd166, %rd5;
	max.u64 	%rd71, %rd70, %rd3;
	setp.lt.u64 	%p2, %rd70, %rd3;
	selp.u64 	%rd6, 1, 0, %p2;
	add.s64 	%rd72, %rd70, %rd6;
	sub.s64 	%rd7, %rd71, %rd72;
	and.b64  	%rd73, %rd7, -4294967296;
	setp.ne.s64 	%p3, %rd73, 0;
	@%p3 bra 	$L__BB0_3;
	cvt.u32.u64 	%r46, %rd5;
	cvt.u32.u64 	%r47, %rd7;
	div.u32 	%r48, %r47, %r46;
	cvt.u64.u32 	%rd163, %r48;
	bra.uni 	$L__BB0_4;
$L__BB0_3:
	div.u64 	%rd163, %rd7, %rd5;
$L__BB0_4:
	add.s64 	%rd11, %rd163, %rd6;
	and.b64  	%rd74, %rd11, 3;
	setp.eq.s64 	%p4, %rd74, 3;
	@%p4 bra 	$L__BB0_7;
	add.s64 	%rd76, %rd11, 1;
	and.b64  	%rd12, %rd76, 3;
	mov.b64 	%rd165, 0;
	mov.u32 	%r51, filter;
$L__BB0_6:
	.pragma "nounroll";
	shl.b64 	%rd77, %rd166, 3;
	add.s64 	%rd78, %rd1, %rd77;
	ld.global.u64 	%rd79, [%rd78];
	cvt.u32.u64 	%r49, %rd166;
	shl.b32 	%r50, %r49, 3;
	add.s32 	%r52, %r51, %r50;
	st.shared.u64 	[%r52], %rd79;
	add.s64 	%rd166, %rd166, %rd5;
	add.s64 	%rd165, %rd165, 1;
	setp.ne.s64 	%p5, %rd165, %rd12;
	@%p5 bra 	$L__BB0_6;
$L__BB0_7:
	setp.lt.u64 	%p6, %rd11, 3;
	@%p6 bra 	$L__BB0_10;
	mov.u32 	%r55, filter;
	shl.b64 	%rd83, %rd5, 3;
	shl.b32 	%r57, %r2, 3;
	shl.b64 	%rd90, %rd5, 2;
$L__BB0_9:
	shl.b64 	%rd80, %rd166, 3;
	add.s64 	%rd81, %rd1, %rd80;
	ld.global.u64 	%rd82, [%rd81];
	cvt.u32.u64 	%r53, %rd166;
	shl.b32 	%r54, %r53, 3;
	add.s32 	%r56, %r55, %r54;
	st.shared.u64 	[%r56], %rd82;
	add.s64 	%rd84, %rd81, %rd83;
	ld.global.u64 	%rd85, [%rd84];
	add.s32 	%r58, %r56, %r57;
	st.shared.u64 	[%r58], %rd85;
	add.s64 	%rd86, %rd84, %rd83;
	ld.global.u64 	%rd87, [%rd86];
	add.s32 	%r59, %r58, %r57;
	st.shared.u64 	[%r59], %rd87;
	add.s64 	%rd88, %rd86, %rd83;
	ld.global.u64 	%rd89, [%rd88];
	add.s32 	%r60, %r59, %r57;
	st.shared.u64 	[%r60], %rd89;
	add.s64 	%rd166, %rd90, %rd166;
	setp.lt.u64 	%p7, %rd166, %rd3;
	@%p7 bra 	$L__BB0_9;
$L__BB0_10:
	bar.sync 	0;
	cvt.s64.s32 	%rd20, %r42;
	and.b64  	%rd91, %rd20, -4294967296;
	setp.ne.s64 	%p8, %rd91, 0;
	@%p8 bra 	$L__BB0_12;
	cvt.u32.u64 	%r61, %rd20;
	cvt.u32.u64 	%r62, %rd2;
	div.u32 	%r63, %r62, %r61;
	mul.lo.s32 	%r64, %r63, %r61;
	sub.s32 	%r65, %r62, %r64;
	cvt.u64.u32 	%rd168, %r63;
	cvt.u64.u32 	%rd169, %r65;
	bra.uni 	$L__BB0_13;
$L__BB0_12:
	div.u64 	%rd168, %rd2, %rd20;
	mul.lo.s64 	%rd92, %rd168, %rd20;
	sub.s64 	%rd169, %rd2, %rd92;
$L__BB0_13:
	cvt.u32.u64 	%r3, %rd168;
	cvt.u32.u64 	%r4, %rd169;
	shr.u32 	%r66, %r40, 31;
	add.s32 	%r67, %r40, %r66;
	shr.s32 	%r5, %r67, 1;
	neg.s32 	%r6, %r5;
	sub.s32 	%r130, %r3, %r5;
	add.s32 	%r8, %r5, %r3;
	setp.gt.s32 	%p9, %r130, %r8;
	mov.b64 	%rd172, 0;
	@%p9 bra 	$L__BB0_57;
	add.s32 	%r9, %r6, %r4;
	add.s32 	%r10, %r5, %r4;
	sub.s32 	%r11, %r5, %r6;
	add.s32 	%r68, %r11, 1;
	and.b32  	%r12, %r68, 7;
	and.b32  	%r13, %r68, 3;
	and.b32  	%r14, %r68, 1;
	and.b32  	%r69, %r68, -8;
	neg.s32 	%r15, %r69;
	sub.s32 	%r16, %r5, %r4;
	sub.s32 	%r17, %r5, %r3;
	mov.b64 	%rd172, 0;
$L__BB0_15:
	mov.u32 	%r18, %r130;
	setp.gt.s32 	%p10, %r9, %r10;
	@%p10 bra 	$L__BB0_56;
	setp.lt.u32 	%p11, %r11, 7;
	add.s32 	%r70, %r17, %r18;
	mul.lo.s32 	%r19, %r18, %r42;
	mad.lo.s32 	%r20, %r70, %r40, %r16;
	mov.u32 	%r134, %r9;
	@%p11 bra 	$L__BB0_35;
	mov.u32 	%r131, %r15;
	mov.u32 	%r132, %r9;
$L__BB0_18:
	.pragma "nounroll";
	ld.param.u64 	%rd154, [_Z7dkernelPlS_S_iii_param_0];
	setp.ge.s32 	%p12, %r18, %r41;
	or.b32  	%r71, %r132, %r18;
	setp.lt.s32 	%p13, %r71, 0;
	setp.ge.s32 	%p14, %r132, %r42;
	or.pred  	%p15, %p14, %p12;
	add.s32 	%r72, %r132, %r19;
	cvta.to.global.u64 	%rd96, %rd154;
	mul.wide.s32 	%rd97, %r72, 8;
	add.s64 	%rd29, %rd96, %rd97;
	add.s32 	%r73, %r20, %r132;
	shl.b32 	%r74, %r73, 3;
	mov.u32 	%r75, filter;
	add.s32 	%r23, %r75, %r74;
	or.pred  	%p16, %p15, %p13;
	@%p16 bra 	$L__BB0_20;
	ld.global.u64 	%rd98, [%rd29];
	ld.shared.u64 	%rd99, [%r23];
	mad.lo.s64 	%rd172, %rd99, %rd98, %rd172;
$L__BB0_20:
	add.s32 	%r24, %r132, 1;
	or.b32  	%r76, %r24, %r18;
	setp.lt.s32 	%p18, %r76, 0;
	setp.ge.s32 	%p19, %r24, %r42;
	or.pred  	%p20, %p19, %p12;
	or.pred  	%p21, %p20, %p18;
	@%p21 bra 	$L__BB0_22;
	ld.global.u64 	%rd100, [%rd29+8];
	ld.shared.u64 	%rd101, [%r23+8];
	mad.lo.s64 	%rd172, %rd101, %rd100, %rd172;
$L__BB0_22:
	add.s32 	%r25, %r24, 1;
	or.b32  	%r77, %r25, %r18;
	setp.lt.s32 	%p23, %r77, 0;
	setp.ge.s32 	%p24, %r25, %r42;
	or.pred  	%p25, %p24, %p12;
	or.pred  	%p26, %p25, %p23;
	@%p26 bra 	$L__BB0_24;
	ld.global.u64 	%rd102, [%rd29+16];
	ld.shared.u64 	%rd103, [%r23+16];
	mad.lo.s64 	%rd172, %rd103, %rd102, %rd172;
$L__BB0_24:
	add.s32 	%r26, %r25, 1;
	or.b32  	%r78, %r26, %r18;
	setp.lt.s32 	%p28, %r78, 0;
	setp.ge.s32 	%p29, %r26, %r42;
	or.pred  	%p30, %p29, %p12;
	or.pred  	%p31, %p30, %p28;
	@%p31 bra 	$L__BB0_26;
	ld.global.u64 	%rd104, [%rd29+24];
	ld.shared.u64 	%rd105, [%r23+24];
	mad.lo.s64 	%rd172, %rd105, %rd104, %rd172;
$L__BB0_26:
	add.s32 	%r27, %r26, 1;
	or.b32  	%r79, %r27, %r18;
	setp.lt.s32 	%p33, %r79, 0;
	setp.ge.s32 	%p34, %r27, %r42;
	or.pred  	%p35, %p34, %p12;
	or.pred  	%p36, %p35, %p33;
	@%p36 bra 	$L__BB0_28;
	ld.global.u64 	%rd106, [%rd29+32];
	ld.shared.u64 	%rd107, [%r23+32];
	mad.lo.s64 	%rd172, %rd107, %rd106, %rd172;
$L__BB0_28:
	add.s32 	%r28, %r27, 1;
	or.b32  	%r80, %r28, %r18;
	setp.lt.s32 	%p38, %r80, 0;
	setp.ge.s32 	%p39, %r28, %r42;
	or.pred  	%p40, %p39, %p12;
	or.pred  	%p41, %p40, %p38;
	@%p41 bra 	$L__BB0_30;
	ld.global.u64 	%rd108, [%rd29+40];
	ld.shared.u64 	%rd109, [%r23+40];
	mad.lo.s64 	%rd172, %rd109, %rd108, %rd172;
$L__BB0_30:
	add.s32 	%r29, %r28, 1;
	or.b32  	%r81, %r29, %r18;
	setp.lt.s32 	%p43, %r81, 0;
	setp.ge.s32 	%p44, %r29, %r42;
	or.pred  	%p45, %p44, %p12;
	or.pred  	%p46, %p45, %p43;
	@%p46 bra 	$L__BB0_32;
	ld.global.u64 	%rd110, [%rd29+48];
	ld.shared.u64 	%rd111, [%r23+48];
	mad.lo.s64 	%rd172, %rd111, %rd110, %rd172;
$L__BB0_32:
	add.s32 	%r30, %r29, 1;
	or.b32  	%r82, %r30, %r18;
	setp.lt.s32 	%p48, %r82, 0;
	setp.ge.s32 	%p49, %r30, %r42;
	or.pred  	%p50, %p49, %p12;
	or.pred  	%p51, %p50, %p48;
	@%p51 bra 	$L__BB0_34;
	ld.global.u64 	%rd112, [%rd29+56];
	ld.shared.u64 	%rd113, [%r23+56];
	mad.lo.s64 	%rd172, %rd113, %rd112, %rd172;
$L__BB0_34:
	add.s32 	%r134, %r132, 8;
	add.s32 	%r131, %r131, 8;
	setp.ne.s32 	%p52, %r131, 0;
	add.s32 	%r132, %r30, 1;
	@%p52 bra 	$L__BB0_18;
$L__BB0_35:
	setp.eq.s32 	%p53, %r12, 0;
	@%p53 bra 	$L__BB0_56;
	add.s32 	%r83, %r12, -1;
	setp.lt.u32 	%p54, %r83, 3;
	@%p54 bra 	$L__BB0_46;
	setp.ge.s32 	%p55, %r18, %r41;
	or.b32  	%r84, %r134, %r18;
	setp.lt.s32 	%p56, %r84, 0;
	setp.ge.s32 	%p57, %r134, %r42;
	or.pred  	%p58, %p57, %p55;
	or.pred  	%p59, %p58, %p56;
	@%p59 bra 	$L__BB0_39;
	ld.param.u64 	%rd155, [_Z7dkernelPlS_S_iii_param_0];
	add.s32 	%r85, %r134, %r19;
	cvta.to.global.u64 	%rd115, %rd155;
	mul.wide.s32 	%rd116, %r85, 8;
	add.s64 	%rd117, %rd115, %rd116;
	ld.global.u64 	%rd118, [%rd117];
	add.s32 	%r86, %r20, %r134;
	shl.b32 	%r87, %r86, 3;
	mov.u32 	%r88, filter;
	add.s32 	%r89, %r88, %r87;
	ld.shared.u64 	%rd119, [%r89];
	mad.lo.s64 	%rd172, %rd119, %rd118, %rd172;
$L__BB0_39:
	setp.ge.s32 	%p60, %r18, %r41;
	add.s32 	%r90, %r134, 1;
	or.b32  	%r91, %r90, %r18;
	setp.lt.s32 	%p61, %r91, 0;
	setp.ge.s32 	%p62, %r90, %r42;
	or.pred  	%p63, %p62, %p60;
	or.pred  	%p64, %p63, %p61;
	@%p64 bra 	$L__BB0_41;
	ld.param.u64 	%rd156, [_Z7dkernelPlS_S_iii_param_0];
	add.s32 	%r92, %r134, %r19;
	cvta.to.global.u64 	%rd120, %rd156;
	mul.wide.s32 	%rd121, %r92, 8;
	add.s64 	%rd122, %rd120, %rd121;
	ld.global.u64 	%rd123, [%rd122+8];
	add.s32 	%r93, %r20, %r134;
	shl.b32 	%r94, %r93, 3;
	mov.u32 	%r95, filter;
	add.s32 	%r96, %r95, %r94;
	ld.shared.u64 	%rd124, [%r96+8];
	mad.lo.s64 	%rd172, %rd124, %rd123, %rd172;
$L__BB0_41:
	setp.ge.s32 	%p65, %r18, %r41;
	add.s32 	%r97, %r134, 2;
	or.b32  	%r98, %r97, %r18;
	setp.lt.s32 	%p66, %r98, 0;
	setp.ge.s32 	%p67, %r97, %r42;
	or.pred  	%p68, %p67, %p65;
	or.pred  	%p69, %p68, %p66;
	@%p69 bra 	$L__BB0_43;
	ld.param.u64 	%rd157, [_Z7dkernelPlS_S_iii_param_0];
	add.s32 	%r99, %r134, %r19;
	cvta.to.global.u64 	%rd125, %rd157;
	mul.wide.s32 	%rd126, %r99, 8;
	add.s64 	%rd127, %rd125, %rd126;
	ld.global.u64 	%rd128, [%rd127+16];
	add.s32 	%r100, %r20, %r134;
	shl.b32 	%r101, %r100, 3;
	mov.u32 	%r102, filter;
	add.s32 	%r103, %r102, %r101;
	ld.shared.u64 	%rd129, [%r103+16];
	mad.lo.s64 	%rd172, %rd129, %rd128, %rd172;
$L__BB0_43:
	setp.ge.s32 	%p70, %r18, %r41;
	add.s32 	%r104, %r134, 3;
	or.b32  	%r105, %r104, %r18;
	setp.lt.s32 	%p71, %r105, 0;
	setp.ge.s32 	%p72, %r104, %r42;
	or.pred  	%p73, %p72, %p70;
	or.pred  	%p74, %p73, %p71;
	@%p74 bra 	$L__BB0_45;
	ld.param.u64 	%rd158, [_Z7dkernelPlS_S_iii_param_0];
	add.s32 	%r106, %r134, %r19;
	cvta.to.global.u64 	%rd130, %rd158;
	mul.wide.s32 	%rd131, %r106, 8;
	add.s64 	%rd132, %rd130, %rd131;
	ld.global.u64 	%rd133, [%rd132+24];
	add.s32 	%r107, %r20, %r134;
	shl.b32 	%r108, %r107, 3;
	mov.u32 	%r109, filter;
	add.s32 	%r110, %r109, %r108;
	ld.shared.u64 	%rd134, [%r110+24];
	mad.lo.s64 	%rd172, %rd134, %rd133, %rd172;
$L__BB0_45:
	add.s32 	%r134, %r134, 4;
$L__BB0_46:
	setp.eq.s32 	%p75, %r13, 0;
	@%p75 bra 	$L__BB0_56;
	setp.eq.s32 	%p76, %r13, 1;
	@%p76 bra 	$L__BB0_53;
	setp.ge.s32 	%p77, %r18, %r41;
	or.b32  	%r111, %r134, %r18;
	setp.lt.s32 	%p78, %r111, 0;
	setp.ge.s32 	%p79, %r134, %r42;
	or.pred  	%p80, %p79, %p77;
	or.pred  	%p81, %p80, %p78;
	@%p81 bra 	$L__BB0_50;
	ld.param.u64 	%rd159, [_Z7dkernelPlS_S_iii_param_0];
	add.s32 	%r112, %r134, %r19;
	cvta.to.global.u64 	%rd136, %rd159;
	mul.wide.s32 	%rd137, %r112, 8;
	add.s64 	%rd138, %rd136, %rd137;
	ld.global.u64 	%rd139, [%rd138];
	add.s32 	%r113, %r20, %r134;
	shl.b32 	%r114, %r113, 3;
	mov.u32 	%r115, filter;
	add.s32 	%r116, %r115, %r114;
	ld.shared.u64 	%rd140, [%r116];
	mad.lo.s64 	%rd172, %rd140, %rd139, %rd172;
$L__BB0_50:
	setp.ge.s32 	%p82, %r18, %r41;
	add.s32 	%r117, %r134, 1;
	or.b32  	%r118, %r117, %r18;
	setp.lt.s32 	%p83, %r118, 0;
	setp.ge.s32 	%p84, %r117, %r42;
	or.pred  	%p85, %p84, %p82;
	or.pred  	%p86, %p85, %p83;
	@%p86 bra 	$L__BB0_52;
	ld.param.u64 	%rd160, [_Z7dkernelPlS_S_iii_param_0];
	add.s32 	%r119, %r134, %r19;
	cvta.to.global.u64 	%rd141, %rd160;
	mul.wide.s32 	%rd142, %r119, 8;
	add.s64 	%rd143, %rd141, %rd142;
	ld.global.u64 	%rd144, [%rd143+8];
	add.s32 	%r120, %r20, %r134;
	shl.b32 	%r121, %r120, 3;
	mov.u32 	%r122, filter;
	add.s32 	%r123, %r122, %r121;
	ld.shared.u64 	%rd145, [%r123+8];
	mad.lo.s64 	%rd172, %rd145, %rd144, %rd172;
$L__BB0_52:
	add.s32 	%r134, %r134, 2;
$L__BB0_53:
	setp.eq.s32 	%p87, %r14, 0;
	@%p87 bra 	$L__BB0_56;
	setp.ge.s32 	%p88, %r18, %r41;
	or.b32  	%r124, %r134, %r18;
	setp.lt.s32 	%p89, %r124, 0;
	setp.ge.s32 	%p90, %r134, %r42;
	or.pred  	%p91, %p90, %p88;
	or.pred  	%p92, %p91, %p89;
	@%p92 bra 	$L__BB0_56;
	ld.param.u64 	%rd161, [_Z7dkernelPlS_S_iii_param_0];
	add.s32 	%r125, %r134, %r19;
	cvta.to.global.u64 	%rd146, %rd161;
	mul.wide.s32 	%rd147, %r125, 8;
	add.s64 	%rd148, %rd146, %rd147;
	ld.global.u64 	%rd149, [%rd148];
	add.s32 	%r126, %r20, %r134;
	shl.b32 	%r127, %r126, 3;
	mov.u32 	%r128, filter;
	add.s32 	%r129, %r128, %r127;
	ld.shared.u64 	%rd150, [%r129];
	mad.lo.s64 	%rd172, %rd150, %rd149, %rd172;
$L__BB0_56:
	add.s32 	%r130, %r18, 1;
	setp.ne.s32 	%p93, %r18, %r8;
	@%p93 bra 	$L__BB0_15;
$L__BB0_57:
	ld.param.u64 	%rd162, [_Z7dkernelPlS_S_iii_param_1];
	cvta.to.global.u64 	%rd151, %rd162;
	shl.b64 	%rd152, %rd2, 3;
	add.s64 	%rd153, %rd151, %rd152;
	st.global.u64 	[%rd153], %rd172;
	ret;

}


// ===== COMPILED SASS (sm_100) =====

	.target	sm_100

	.elftype	@"ET_EXEC"


//--------------------- .note.nv.tkinfo           --------------------------
	.section	.note.nv.tkinfo,"",@"SHT_NOTE"
	.sectionflags	@"SHF_NOTE_NV_TKINFO"
	.tkinfo
        /*0018*/ 	.word	0x00000002
        /*0030*/ 	.string	""
        /*0030*/ 	.string	"ptxas"
        /*0030*/ 	.string	"Cuda compilation tools, release 13.0, V13.0.88"
        /*0030*/ 	.string	"Build cuda_13.0.r13.0/compiler.36424714_0"
        /*0030*/ 	.string	"-arch sm_100 -m 64 "



//--------------------- .note.nv.cuinfo           --------------------------
	.section	.note.nv.cuinfo,"",@"SHT_NOTE"
	.sectionflags	@"SHF_NOTE_NV_CUINFO"
        /*0018*/ 	.short	0x0002
        /*001a*/ 	.short	0x0064
        /*001c*/ 	.short	0x0082
	.zero		2


//--------------------- .nv.info                  --------------------------
	.section	.nv.info,"",@"SHT_CUDA_INFO"
	.align	4


	//----- nvinfo : EIATTR_REGCOUNT
	.align		4
        /*0000*/ 	.byte	0x04, 0x2f
        /*0002*/ 	.short	(.L_1 - .L_0)
	.align		4
.L_0:
        /*0004*/ 	.word	index@(_Z7dkernelPlS_S_iii)
        /*0008*/ 	.word	0x00000020


	//----- nvinfo : EIATTR_FRAME_SIZE
	.align		4
.L_1:
        /*000c*/ 	.byte	0x04, 0x11
        /*000e*/ 	.short	(.L_3 - .L_2)
	.align		4
.L_2:
        /*0010*/ 	.word	index@($__internal_0_$__cuda_sm20_div_u64)
        /*0014*/ 	.word	0x00000000


	//----- nvinfo : EIATTR_FRAME_SIZE
	.align		4
.L_3:
        /*0018*/ 	.byte	0x04, 0x11
        /*001a*/ 	.short	(.L_5 - .L_4)
	.align		4
.L_4:
        /*001c*/ 	.word	index@(_Z7dkernelPlS_S_iii)
        /*0020*/ 	.word	0x00000000


	//----- nvinfo : EIATTR_MIN_STACK_SIZE
	.align		4
.L_5:
        /*0024*/ 	.byte	0x04, 0x12
        /*0026*/ 	.short	(.L_7 - .L_6)
	.align		4
.L_6:
        /*0028*/ 	.word	index@(_Z7dkernelPlS_S_iii)
        /*002c*/ 	.word	0x00000000
.L_7:


//--------------------- .nv.compat                --------------------------
	.section	.nv.compat,"",@"SHT_CUDA_COMPAT_INFO"
	.align	4
        /*0000*/ 	.byte	0x02, 0x09, 0x00, 0x00, 0x02, 0x02, 0x01, 0x00, 0x02, 0x05, 0x05, 0x00, 0x03, 0x07, 0x01, 0x01
        /*0010*/ 	.byte	0x02, 0x03, 0x00, 0x00, 0x02, 0x06, 0x01, 0x00, 0x04, 0x0b, 0x08, 0x00, 0x09, 0x00, 0x00, 0x00
        /*0020*/ 	.byte	0x00, 0x00, 0x00, 0x00


//--------------------- .nv.info._Z7dkernelPlS_S_iii --------------------------
	.section	.nv.info._Z7dkernelPlS_S_iii,"",@"SHT_CUDA_INFO"
	.sectionflags	@""
	.align	4


	//----- nvinfo : EIATTR_CUDA_API_VERSION
	.align		4
        /*0000*/ 	.byte	0x04, 0x37
        /*0002*/ 	.short	(.L_9 - .L_8)
.L_8:
        /*0004*/ 	.word	0x00000082


	//----- nvinfo : EIATTR_KPARAM_INFO
	.align		4
.L_9:
        /*0008*/ 	.byte	0x04, 0x17
        /*000a*/ 	.short	(.L_11 - .L_10)
.L_10:
        /*000c*/ 	.word	0x00000000
        /*0010*/ 	.short	0x0005
        /*0012*/ 	.short	0x0020
        /*0014*/ 	.byte	0x00, 0xf0, 0x11, 0x00


	//----- nvinfo : EIATTR_KPARAM_INFO
	.align		4
.L_11:
        /*0018*/ 	.byte	0x04, 0x17
        /*001a*/ 	.short	(.L_13 - .L_12)
.L_12:
        /*001c*/ 	.word	0x00000000
        /*0020*/ 	.short	0x0004
        /*0022*/ 	.short	0x001c
        /*0024*/ 	.byte	0x00, 0xf0, 0x11, 0x00


	//----- nvinfo : EIATTR_KPARAM_INFO
	.align		4
.L_13:
        /*0028*/ 	.byte	0x04, 0x17
        /*002a*/ 	.short	(.L_15 - .L_14)
.L_14:
        /*002c*/ 	.word	0x00000000
        /*0030*/ 	.short	0x0003
        /*0032*/ 	.short	0x0018
        /*0034*/ 	.byte	0x00, 0xf0, 0x11, 0x00


	//----- nvinfo : EIATTR_KPARAM_INFO
	.align		4
.L_15:
        /*0038*/ 	.byte	0x04, 0x17
        /*003a*/ 	.short	(.L_17 - .L_16)
.L_16:
        /*003c*/ 	.word	0x00000000
        /*0040*/ 	.short	0x0002
        /*0042*/ 	.short	0x0010
        /*0044*/ 	.byte	0x00, 0xf5, 0x21, 0x00


	//----- nvinfo : EIATTR_KPARAM_INFO
	.align		4
.L_17:
        /*0048*/ 	.byte	0x04, 0x17
        /*004a*/ 	.short	(.L_19 - .L_18)
.L_18:
        /*004c*/ 	.word	0x00000000
        /*0050*/ 	.short	0x0001
        /*0052*/ 	.short	0x0008
        /*0054*/ 	.byte	0x00, 0xf5, 0x21, 0x00


	//----- nvinfo : EIATTR_KPARAM_INFO
	.align		4
.L_19:
        /*0058*/ 	.byte	0x04, 0x17
        /*005a*/ 	.short	(.L_21 - .L_20)
.L_20:
        /*005c*/ 	.word	0x00000000
        /*0060*/ 	.short	0x0000
        /*0062*/ 	.short	0x0000
        /*0064*/ 	.byte	0x00, 0xf5, 0x21, 0x00


	//----- nvinfo : EIATTR_SPARSE_MMA_MASK
	.align		4
.L_21:
        /*0068*/ 	.byte	0x03, 0x50
        /*006a*/ 	.short	0x0000


	//----- nvinfo : EIATTR_MAXREG_COUNT
	.align		4
        /*006c*/ 	.byte	0x03, 0x1b
        /*006e*/ 	.short	0x00ff


	//----- nvinfo : EIATTR_NUM_BARRIERS
	.align		4
        /*0070*/ 	.byte	0x02, 0x4c
        /*0072*/ 	.byte	0x01
	.zero		1


	//----- nvinfo : EIATTR_MERCURY_ISA_VERSION
	.align		4
        /*0074*/ 	.byte	0x03, 0x5f
        /*0076*/ 	.short	0x0101


	//----- nvinfo : EIATTR_VRC_CTA_INIT_COUNT
	.align		4
        /*0078*/ 	.byte	0x02, 0x4a
	.zero		1
	.zero		1


	//----- nvinfo : EIATTR_EXIT_INSTR_OFFSETS
	.align		4
        /*007c*/ 	.byte	0x04, 0x1c
        /*007e*/ 	.short	(.L_23 - .L_22)


	//   ....[0]....
.L_22:
        /*0080*/ 	.word	0x00001e00


	//----- nvinfo : EIATTR_CRS_STACK_SIZE
	.align		4
.L_23:
        /*0084*/ 	.byte	0x04, 0x1e
        /*0086*/ 	.short	(.L_25 - .L_24)
.L_24:
        /*0088*/ 	.word	0x00000000


	//----- nvinfo : EIATTR_CBANK_PARAM_SIZE
	.align		4
.L_25:
        /*008c*/ 	.byte	0x03, 0x19
        /*008e*/ 	.short	0x0024


	//----- nvinfo : EIATTR_PARAM_CBANK
	.align		4
        /*0090*/ 	.byte	0x04, 0x0a
        /*0092*/ 	.short	(.L_27 - .L_26)
	.align		4
.L_26:
        /*0094*/ 	.word	index@(.nv.constant0._Z7dkernelPlS_S_iii)
        /*0098*/ 	.short	0x0380
        /*009a*/ 	.short	0x0024


	//----- nvinfo : EIATTR_SW_WAR
	.align		4
.L_27:
        /*009c*/ 	.byte	0x04, 0x36
        /*009e*/ 	.short	(.L_29 - .L_28)
.L_28:
        /*00a0*/ 	.word	0x00000008
.L_29:


//--------------------- .nv.callgraph             --------------------------
	.section	.nv.callgraph,"",@"SHT_CUDA_CALLGRAPH"
	.align	4
	.sectionentsize	8
	.align		4
        /*0000*/ 	.word	0x00000000
	.align		4
        /*0004*/ 	.word	0xffffffff
	.align		4
        /*0008*/ 	.word	0x00000000
	.align		4
        /*000c*/ 	.word	0xfffffffe
	.align		4
        /*0010*/ 	.word	0x00000000
	.align		4
        /*0014*/ 	.word	0xfffffffd
	.align		4
        /*0018*/ 	.word	0x00000000
	.align		4
        /*001c*/ 	.word	0xfffffffc


//--------------------- .text._Z7dkernelPlS_S_iii --------------------------
	.section	.text._Z7dkernelPlS_S_iii,"ax",@progbits
	.align	128
        .global         _Z7dkernelPlS_S_iii
        .type           _Z7dkernelPlS_S_iii,@function
        .size           _Z7dkernelPlS_S_iii,(.L_x_21 - _Z7dkernelPlS_S_iii)
        .other          _Z7dkernelPlS_S_iii,@"STO_CUDA_ENTRY STV_DEFAULT"
_Z7dkernelPlS_S_iii:
.text._Z7dkernelPlS_S_iii:
[----:B------:R-:W-:Y:S01]  /*0000*/  LDC R1, c[0x0][0x37c] ;  /* 0x0000df00ff017b82 */ /* 0x000fe20000000800 */
[----:B------:R-:W0:Y:S01]  /*0010*/  S2R R2, SR_TID.X ;  /* 0x0000000000027919 */ /* 0x000e220000002100 */
[----:B------:R-:W1:Y:S06]  /*0020*/  LDCU UR4, c[0x0][0x398] ;  /* 0x00007300ff0477ac */ /* 0x000e6c0008000800 */
[----:B------:R-:W2:Y:S01]  /*0030*/  S2UR UR5, SR_CTAID.X ;  /* 0x00000000000579c3 */ /* 0x000ea20000002500 */
[----:B------:R-:W-:Y:S01]  /*0040*/  BSSY.RECONVERGENT B0, `(.L_x_0) ;  /* 0x000006c000007945 */ /* 0x000fe20003800200 */
[----:B------:R-:W3:Y:S01]  /*0050*/  LDCU.64 UR6, c[0x0][0x358] ;  /* 0x00006b00ff0677ac */ /* 0x000ee20008000a00 */
[----:B------:R-:W4:Y:S05]  /*0060*/  LDCU.64 UR8, c[0x0][0x390] ;  /* 0x00007200ff0877ac */ /* 0x000f2a0008000a00 */
[----:B------:R-:W2:Y:S01]  /*0070*/  LDC R5, c[0x0][0x360] ;  /* 0x0000d800ff057b82 */ /* 0x000ea20000000800 */
[----:B------:R-:W2:Y:S01]  /*0080*/  LDCU.64 UR10, c[0x0][0x390] ;  /* 0x00007200ff0a77ac */ /* 0x000ea20008000a00 */
[----:B-1----:R-:W-:-:S06]  /*0090*/  UIMAD UR4, UR4, UR4, URZ ;  /* 0x00000004040472a4 */ /* 0x002fcc000f8e02ff */
[----:B0-----:R-:W-:Y:S01]  /*00a0*/  ISETP.GE.U32.AND P0, PT, R2, UR4, PT ;  /* 0x0000000402007c0c */ /* 0x001fe2000bf06070 */
[----:B--2---:R-:W-:-:S12]  /*00b0*/  IMAD R0, R5, UR5, R2 ;  /* 0x0000000505007c24 */ /* 0x004fd8000f8e0202 */
[----:B---34-:R-:W-:Y:S05]  /*00c0*/  @P0 BRA `(.L_x_1) ;  /* 0x00000004008c0947 */ /* 0x018fea0003800000 */
[----:B------:R-:W-:Y:S01]  /*00d0*/  IADD3 R10, P1, PT, R2, R5, RZ ;  /* 0x00000005020a7210 */ /* 0x000fe20007f3e0ff */
[----:B------:R-:W-:Y:S03]  /*00e0*/  BSSY.RECONVERGENT B1, `(.L_x_2) ;  /* 0x0000025000017945 */ /* 0x000fe60003800200 */
[C---:B------:R-:W-:Y:S01]  /*00f0*/  ISETP.GE.U32.AND P0, PT, R10.reuse, UR4, PT ;  /* 0x000000040a007c0c */ /* 0x040fe2000bf06070 */
[----:B------:R-:W-:Y:S01]  /*0100*/  IMAD.X R6, RZ, RZ, RZ, P1 ;  /* 0x000000ffff067224 */ /* 0x000fe200008e06ff */
[----:B------:R-:W-:-:S04]  /*0110*/  ISETP.GT.U32.AND P1, PT, R10, UR4, PT ;  /* 0x000000040a007c0c */ /* 0x000fc8000bf24070 */
[C---:B------:R-:W-:Y:S02]  /*0120*/  ISETP.GE.U32.AND.EX P0, PT, R6.reuse, RZ, PT, P0 ;  /* 0x000000ff0600720c */ /* 0x040fe40003f06100 */
[----:B------:R-:W-:Y:S02]  /*0130*/  ISETP.GT.U32.AND.EX P1, PT, R6, RZ, PT, P1 ;  /* 0x000000ff0600720c */ /* 0x000fe40003f24110 */
[----:B------:R-:W-:Y:S02]  /*0140*/  SEL R4, RZ, 0x1, P0 ;  /* 0x00000001ff047807 */ /* 0x000fe40000000000 */
[----:B------:R-:W-:Y:S02]  /*0150*/  SEL R3, R10, UR4, P1 ;  /* 0x000000040a037c07 */ /* 0x000fe40008800000 */
[----:B------:R-:W-:Y:S02]  /*0160*/  SEL R11, R6, RZ, P1 ;  /* 0x000000ff060b7207 */ /* 0x000fe40000800000 */
[----:B------:R-:W-:Y:S01]  /*0170*/  IADD3 R10, P0, P1, R3, -R10, -R4 ;  /* 0x8000000a030a7210 */ /* 0x000fe2000791e804 */
[----:B------:R-:W-:-:S03]  /*0180*/  IMAD.MOV.U32 R3, RZ, RZ, RZ ;  /* 0x000000ffff037224 */ /* 0x000fc600078e00ff */
[----:B------:R-:W-:-:S04]  /*0190*/  IADD3.X R11, PT, PT, R11, -0x1, ~R6, P0, P1 ;  /* 0xffffffff0b0b7810 */ /* 0x000fc800007e2c06 */
[----:B------:R-:W-:-:S13]  /*01a0*/  ISETP.NE.U32.AND P0, PT, R11, RZ, PT ;  /* 0x000000ff0b00720c */ /* 0x000fda0003f05070 */
[----:B------:R-:W-:Y:S05]  /*01b0*/  @P0 BRA `(.L_x_3) ;  /* 0x0000000000500947 */ /* 0x000fea0003800000 */
[----:B------:R-:W0:Y:S01]  /*01c0*/  I2F.U32.RP R8, R5 ;  /* 0x0000000500087306 */ /* 0x000e220000209000 */
[----:B------:R-:W-:-:S07]  /*01d0*/  ISETP.NE.U32.AND P2, PT, R5, RZ, PT ;  /* 0x000000ff0500720c */ /* 0x000fce0003f45070 */
[----:B0-----:R-:W0:Y:S02]  /*01e0*/  MUFU.RCP R8, R8 ;  /* 0x0000000800087308 */ /* 0x001e240000001000 */
[----:B0-----:R-:W-:-:S06]  /*01f0*/  IADD3 R6, PT, PT, R8, 0xffffffe, RZ ;  /* 0x0ffffffe08067810 */ /* 0x001fcc0007ffe0ff */
[----:B------:R0:W1:Y:S02]  /*0200*/  F2I.FTZ.U32.TRUNC.NTZ R7, R6 ;  /* 0x0000000600077305 */ /* 0x000064000021f000 */
[----:B0-----:R-:W-:Y:S02]  /*0210*/  IMAD.MOV.U32 R6, RZ, RZ, RZ ;  /* 0x000000ffff067224 */ /* 0x001fe400078e00ff */
[----:B-1----:R-:W-:-:S04]  /*0220*/  IMAD.MOV R12, RZ, RZ, -R7 ;  /* 0x000000ffff0c7224 */ /* 0x002fc800078e0a07 */
[----:B------:R-:W-:-:S04]  /*0230*/  IMAD R9, R12, R5, RZ ;  /* 0x000000050c097224 */ /* 0x000fc800078e02ff */
[----:B------:R-:W-:-:S06]  /*0240*/  IMAD.HI.U32 R7, R7, R9, R6 ;  /* 0x0000000907077227 */ /* 0x000fcc00078e0006 */
[----:B------:R-:W-:-:S05]  /*0250*/  IMAD.HI.U32 R6, R7, R10, RZ ;  /* 0x0000000a07067227 */ /* 0x000fca00078e00ff */
[----:B------:R-:W-:-:S05]  /*0260*/  IADD3 R7, PT, PT, -R6, RZ, RZ ;  /* 0x000000ff06077210 */ /* 0x000fca0007ffe1ff */
[----:B------:R-:W-:Y:S02]  /*0270*/  IMAD R10, R5, R7, R10 ;  /* 0x00000007050a7224 */ /* 0x000fe400078e020a */
[----:B------:R-:W-:-:S03]  /*0280*/  IMAD.MOV.U32 R7, RZ, RZ, RZ ;  /* 0x000000ffff077224 */ /* 0x000fc600078e00ff */
[----:B------:R-:W-:-:S13]  /*0290*/  ISETP.GE.U32.AND P0, PT, R10, R5, PT ;  /* 0x000000050a00720c */ /* 0x000fda0003f06070 */
[----:B------:R-:W-:Y:S02]  /*02a0*/  @P0 IMAD.IADD R10, R10, 0x1, -R5 ;  /* 0x000000010a0a0824 */ /* 0x000fe400078e0a05 */
[----:B------:R-:W-:-:S03]  /*02b0*/  @P0 VIADD R6, R6, 0x1 ;  /* 0x0000000106060836 */ /* 0x000fc60000000000 */
[----:B------:R-:W-:-:S13]  /*02c0*/  ISETP.GE.U32.AND P1, PT, R10, R5, PT ;  /* 0x000000050a00720c */ /* 0x000fda0003f26070 */
[----:B------:R-:W-:Y:S02]  /*02d0*/  @P1 IADD3 R6, PT, PT, R6, 0x1, RZ ;  /* 0x0000000106061810 */ /* 0x000fe40007ffe0ff */
[----:B------:R-:W-:Y:S01]  /*02e0*/  @!P2 LOP3.LUT R6, RZ, R5, RZ, 0x33, !PT ;  /* 0x00000005ff06a212 */ /* 0x000fe200078e33ff */
[----:B------:R-:W-:Y:S06]  /*02f0*/  BRA `(.L_x_4) ;  /* 0x00000000000c7947 */ /* 0x000fec0003800000 */
.L_x_3:
[----:B------:R-:W-:Y:S01]  /*0300*/  IMAD.MOV.U32 R9, RZ, RZ, RZ ;  /* 0x000000ffff097224 */ /* 0x000fe200078e00ff */
[----:B------:R-:W-:-:S07]  /*0310*/  MOV R8, 0x330 ;  /* 0x0000033000087802 */ /* 0x000fce0000000f00 */
[----:B------:R-:W-:Y:S05]  /*0320*/  CALL.REL.NOINC `($__internal_0_$__cuda_sm20_div_u64) ;  /* 0x0000001800b87944 */ /* 0x000fea0003c00000 */
.L_x_4:
[----:B------:R-:W-:Y:S05]  /*0330*/  BSYNC.RECONVERGENT B1 ;  /* 0x0000000000017941 */ /* 0x000fea0003800200 */
.L_x_2:
[----:B------:R-:W-:Y:S01]  /*0340*/  IADD3 R6, P0, PT, R6, R4, RZ ;  /* 0x0000000406067210 */ /* 0x000fe20007f1e0ff */
[----:B------:R-:W-:Y:S03]  /*0350*/  BSSY.RECONVERGENT B1, `(.L_x_5) ;  /* 0x000001b000017945 */ /* 0x000fe60003800200 */
[----:B------:R-:W-:Y:S02]  /*0360*/  LOP3.LUT R4, R6, 0x3, RZ, 0xc0, !PT ;  /* 0x0000000306047812 */ /* 0x000fe400078ec0ff */
[----:B------:R-:W-:Y:S02]  /*0370*/  IADD3.X R7, PT, PT, RZ, R7, RZ, P0, !PT ;  /* 0x00000007ff077210 */ /* 0x000fe400007fe4ff */
[----:B------:R-:W-:Y:S02]  /*0380*/  ISETP.NE.U32.AND P1, PT, R4, 0x3, PT ;  /* 0x000000030400780c */ /* 0x000fe40003f25070 */
[----:B------:R-:W-:-:S02]  /*0390*/  ISETP.GE.U32.AND P0, PT, R6, 0x3, PT ;  /* 0x000000030600780c */ /* 0x000fc40003f06070 */
[----:B------:R-:W-:Y:S02]  /*03a0*/  ISETP.NE.AND.EX P1, PT, RZ, RZ, PT, P1 ;  /* 0x000000ffff00720c */ /* 0x000fe40003f25310 */
[----:B------:R-:W-:-:S11]  /*03b0*/  ISETP.GE.U32.AND.EX P0, PT, R7, RZ, PT, P0 ;  /* 0x000000ff0700720c */ /* 0x000fd60003f06100 */
[----:B------:R-:W-:Y:S05]  /*03c0*/  @!P1 BRA `(.L_x_6) ;  /* 0x00000000004c9947 */ /* 0x000fea0003800000 */
[----:B------:R-:W0:Y:S01]  /*03d0*/  S2R R9, SR_CgaCtaId ;  /* 0x0000000000097919 */ /* 0x000e220000008800 */
[----:B------:R-:W-:Y:S01]  /*03e0*/  MOV R4, 0x400 ;  /* 0x0000040000047802 */ /* 0x000fe20000000f00 */
[----:B------:R-:W-:Y:S02]  /*03f0*/  VIADD R6, R6, 0x1 ;  /* 0x0000000106067836 */ /* 0x000fe40000000000 */
[----:B------:R-:W-:-:S03]  /*0400*/  IMAD.MOV.U32 R8, RZ, RZ, RZ ;  /* 0x000000ffff087224 */ /* 0x000fc600078e00ff */
[----:B------:R-:W-:Y:S02]  /*0410*/  LOP3.LUT R13, R6, 0x3, RZ, 0xc0, !PT ;  /* 0x00000003060d7812 */ /* 0x000fe400078ec0ff */
[----:B0-----:R-:W-:Y:S01]  /*0420*/  LEA R9, R9, R4, 0x18 ;  /* 0x0000000409097211 */ /* 0x001fe200078ec0ff */
[----:B------:R-:W-:-:S07]  /*0430*/  HFMA2 R4, -RZ, RZ, 0, 0 ;  /* 0x00000000ff047431 */ /* 0x000fce00000001ff */
.L_x_7:
[----:B0-----:R-:W-:-:S04]  /*0440*/  LEA R6, P1, R2, UR8, 0x3 ;  /* 0x0000000802067c11 */ /* 0x001fc8000f8218ff */
[----:B------:R-:W-:-:S06]  /*0450*/  LEA.HI.X R7, R2, UR9, R3, 0x3, P1 ;  /* 0x0000000902077c11 */ /* 0x000fcc00088f1c03 */
[----:B------:R-:W2:Y:S01]  /*0460*/  LDG.E.64 R6, desc[UR6][R6.64] ;  /* 0x0000000606067981 */ /* 0x000ea2000c1e1b00 */
[----:B------:R-:W-:Y:S01]  /*0470*/  IMAD R11, R2, 0x8, R9 ;  /* 0x00000008020b7824 */ /* 0x000fe200078e0209 */
[----:B------:R-:W-:Y:S02]  /*0480*/  IADD3 R8, P1, PT, R8, 0x1, RZ ;  /* 0x0000000108087810 */ /* 0x000fe40007f3e0ff */
[----:B------:R-:W-:-:S03]  /*0490*/  IADD3 R2, P2, PT, R5, R2, RZ ;  /* 0x0000000205027210 */ /* 0x000fc60007f5e0ff */
[----:B------:R-:W-:Y:S01]  /*04a0*/  IMAD.X R4, RZ, RZ, R4, P1 ;  /* 0x000000ffff047224 */ /* 0x000fe200008e0604 */
[----:B------:R-:W-:Y:S02]  /*04b0*/  ISETP.NE.U32.AND P1, PT, R8, R13, PT ;  /* 0x0000000d0800720c */ /* 0x000fe40003f25070 */
[----:B------:R-:W-:Y:S02]  /*04c0*/  IADD3.X R3, PT, PT, RZ, R3, RZ, P2, !PT ;  /* 0x00000003ff037210 */ /* 0x000fe400017fe4ff */
[----:B------:R-:W-:Y:S01]  /*04d0*/  ISETP.NE.AND.EX P1, PT, R4, RZ, PT, P1 ;  /* 0x000000ff0400720c */ /* 0x000fe20003f25310 */
[----:B--2---:R0:W-:-:S12]  /*04e0*/  STS.64 [R11], R6 ;  /* 0x000000060b007388 */ /* 0x0041d80000000a00 */
[----:B------:R-:W-:Y:S05]  /*04f0*/  @P1 BRA `(.L_x_7) ;  /* 0xfffffffc00d01947 */ /* 0x000fea000383ffff */
.L_x_6:
[----:B------:R-:W-:Y:S05]  /*0500*/  BSYNC.RECONVERGENT B1 ;  /* 0x0000000000017941 */ /* 0x000fea0003800200 */
.L_x_5:
[----:B------:R-:W-:Y:S05]  /*0510*/  @!P0 BRA `(.L_x_1) ;  /* 0x0000000000788947 */ /* 0x000fea0003800000 */
[----:B0-----:R-:W0:Y:S01]  /*0520*/  S2R R7, SR_CgaCtaId ;  /* 0x0000000000077919 */ /* 0x001e220000008800 */
[----:B------:R-:W-:Y:S01]  /*0530*/  MOV R4, 0x400 ;  /* 0x0000040000047802 */ /* 0x000fe20000000f00 */
[----:B------:R-:W-:Y:S01]  /*0540*/  IMAD.SHL.U32 R17, R5, 0x8, RZ ;  /* 0x0000000805117824 */ /* 0x000fe200078e00ff */
[----:B------:R-:W-:Y:S02]  /*0550*/  SHF.R.U32.HI R19, RZ, 0x1d, R5 ;  /* 0x0000001dff137819 */ /* 0x000fe40000011605 */
[----:B0-----:R-:W-:-:S07]  /*0560*/  LEA R21, R7, R4, 0x18 ;  /* 0x0000000407157211 */ /* 0x001fce00078ec0ff */
.L_x_8:
[----:B-1----:R-:W-:-:S04]  /*0570*/  LEA R6, P0, R2, UR10, 0x3 ;  /* 0x0000000a02067c11 */ /* 0x002fc8000f8018ff */
[----:B------:R-:W-:Y:S02]  /*0580*/  LEA.HI.X R7, R2, UR11, R3, 0x3, P0 ;  /* 0x0000000b02077c11 */ /* 0x000fe400080f1c03 */
[----:B------:R-:W-:-:S05]  /*0590*/  IADD3 R8, P0, PT, R17, R6, RZ ;  /* 0x0000000611087210 */ /* 0x000fca0007f1e0ff */
[----:B------:R-:W-:Y:S01]  /*05a0*/  IMAD.X R9, R19, 0x1, R7, P0 ;  /* 0x0000000113097824 */ /* 0x000fe200000e0607 */
[----:B------:R-:W-:Y:S01]  /*05b0*/  IADD3 R10, P0, PT, R17, R8, RZ ;  /* 0x00000008110a7210 */ /* 0x000fe20007f1e0ff */
[----:B------:R-:W2:Y:S03]  /*05c0*/  LDG.E.64 R6, desc[UR6][R6.64] ;  /* 0x0000000606067981 */ /* 0x000ea6000c1e1b00 */
[----:B------:R-:W-:Y:S02]  /*05d0*/  IADD3.X R11, PT, PT, R19, R9, RZ, P0, !PT ;  /* 0x00000009130b7210 */ /* 0x000fe400007fe4ff */
[----:B------:R-:W-:Y:S01]  /*05e0*/  IADD3 R12, P0, PT, R17, R10, RZ ;  /* 0x0000000a110c7210 */ /* 0x000fe20007f1e0ff */
[----:B------:R-:W3:Y:S04]  /*05f0*/  LDG.E.64 R8, desc[UR6][R8.64] ;  /* 0x0000000608087981 */ /* 0x000ee8000c1e1b00 */
[----:B------:R-:W-:-:S02]  /*0600*/  IMAD.X R13, R19, 0x1, R11, P0 ;  /* 0x00000001130d7824 */ /* 0x000fc400000e060b */
[----:B------:R-:W4:Y:S04]  /*0610*/  LDG.E.64 R10, desc[UR6][R10.64] ;  /* 0x000000060a0a7981 */ /* 0x000f28000c1e1b00 */
[----:B------:R-:W5:Y:S01]  /*0620*/  LDG.E.64 R12, desc[UR6][R12.64] ;  /* 0x000000060c0c7981 */ /* 0x000f62000c1e1b00 */
[----:B------:R-:W-:-:S05]  /*0630*/  IMAD R16, R2, 0x8, R21 ;  /* 0x0000000802107824 */ /* 0x000fca00078e0215 */
[----:B------:R-:W-:-:S05]  /*0640*/  LEA R4, R5, R16, 0x3 ;  /* 0x0000001005047211 */ /* 0x000fca00078e18ff */
[C---:B------:R-:W-:Y:S01]  /*0650*/  IMAD R14, R5.reuse, 0x8, R4 ;  /* 0x00000008050e7824 */ /* 0x040fe200078e0204 */
[----:B------:R-:W-:-:S03]  /*0660*/  LEA R2, P0, R5, R2, 0x2 ;  /* 0x0000000205027211 */ /* 0x000fc600078010ff */
[C---:B------:R-:W-:Y:S01]  /*0670*/  IMAD R15, R5.reuse, 0x8, R14 ;  /* 0x00000008050f7824 */ /* 0x040fe200078e020e */
[----:B------:R-:W-:Y:S02]  /*0680*/  LEA.HI.X R3, R5, R3, RZ, 0x2, P0 ;  /* 0x0000000305037211 */ /* 0x000fe400000f14ff */
[----:B------:R-:W-:-:S04]  /*0690*/  ISETP.GE.U32.AND P0, PT, R2, UR4, PT ;  /* 0x0000000402007c0c */ /* 0x000fc8000bf06070 */
[----:B------:R-:W-:Y:S01]  /*06a0*/  ISETP.GE.U32.AND.EX P0, PT, R3, RZ, PT, P0 ;  /* 0x000000ff0300720c */ /* 0x000fe20003f06100 */
[----:B--2---:R1:W-:Y:S04]  /*06b0*/  STS.64 [R16], R6 ;  /* 0x0000000610007388 */ /* 0x0043e80000000a00 */
[----:B---3--:R1:W-:Y:S04]  /*06c0*/  STS.64 [R4], R8 ;  /* 0x0000000804007388 */ /* 0x0083e80000000a00 */
[----:B----4-:R1:W-:Y:S04]  /*06d0*/  STS.64 [R14], R10 ;  /* 0x0000000a0e007388 */ /* 0x0103e80000000a00 */
[----:B-----5:R1:W-:Y:S01]  /*06e0*/  STS.64 [R15], R12 ;  /* 0x0000000c0f007388 */ /* 0x0203e20000000a00 */
[----:B------:R-:W-:Y:S05]  /*06f0*/  @!P0 BRA `(.L_x_8) ;  /* 0xfffffffc009c8947 */ /* 0x000fea000383ffff */
.L_x_1:
[----:B------:R-:W-:Y:S05]  /*0700*/  BSYNC.RECONVERGENT B0 ;  /* 0x0000000000007941 */ /* 0x000fea0003800200 */
.L_x_0:
[----:B------:R-:W2:Y:S02]  /*0710*/  LDCU UR5, c[0x0][0x3a0] ;  /* 0x00007400ff0577ac */ /* 0x000ea40008000800 */
[----:B--2---:R-:W-:-:S04]  /*0720*/  USHF.R.S32.HI UR4, URZ, 0x1f, UR5 ;  /* 0x0000001fff047899 */ /* 0x004fc80008011405 */
[----:B------:R-:W-:Y:S01]  /*0730*/  UISETP.NE.U32.AND UP0, UPT, UR4, URZ, UPT ;  /* 0x000000ff0400728c */ /* 0x000fe2000bf05070 */
[----:B------:R-:W-:Y:S08]  /*0740*/  BAR.SYNC.DEFER_BLOCKING 0x0 ;  /* 0x0000000000007b1d */ /* 0x000ff00000010000 */
[----:B------:R-:W-:Y:S05]  /*0750*/  BRA.U UP0, `(.L_x_9) ;  /* 0x0000000100587547 */ /* 0x000fea000b800000 */
[----:B-1----:R-:W1:Y:S01]  /*0760*/  I2F.U32.RP R4, UR5 ;  /* 0x0000000500047d06 */ /* 0x002e620008209000 */
[----:B------:R-:W-:-:S07]  /*0770*/  ISETP.NE.U32.AND P2, PT, RZ, UR5, PT ;  /* 0x00000005ff007c0c */ /* 0x000fce000bf45070 */
[----:B-1----:R-:W1:Y:S02]  /*0780*/  MUFU.RCP R4, R4 ;  /* 0x0000000400047308 */ /* 0x002e640000001000 */
[----:B-1----:R-:W-:-:S06]  /*0790*/  IADD3 R2, PT, PT, R4, 0xffffffe, RZ ;  /* 0x0ffffffe04027810 */ /* 0x002fcc0007ffe0ff */
[----:B------:R1:W2:Y:S02]  /*07a0*/  F2I.FTZ.U32.TRUNC.NTZ R3, R2 ;  /* 0x0000000200037305 */ /* 0x0002a4000021f000 */
[----:B-1----:R-:W-:Y:S02]  /*07b0*/  IMAD.MOV.U32 R2, RZ, RZ, RZ ;  /* 0x000000ffff027224 */ /* 0x002fe400078e00ff */
[----:B--2---:R-:W-:-:S04]  /*07c0*/  IMAD.MOV R5, RZ, RZ, -R3 ;  /* 0x000000ffff057224 */ /* 0x004fc800078e0a03 */
[----:B------:R-:W-:-:S04]  /*07d0*/  IMAD R5, R5, UR5, RZ ;  /* 0x0000000505057c24 */ /* 0x000fc8000f8e02ff */
[----:B------:R-:W-:-:S06]  /*07e0*/  IMAD.HI.U32 R3, R3, R5, R2 ;  /* 0x0000000503037227 */ /* 0x000fcc00078e0002 */
[----:B------:R-:W-:-:S05]  /*07f0*/  IMAD.HI.U32 R3, R3, R0, RZ ;  /* 0x0000000003037227 */ /* 0x000fca00078e00ff */
[----:B------:R-:W-:-:S05]  /*0800*/  IADD3 R5, PT, PT, -R3, RZ, RZ ;  /* 0x000000ff03057210 */ /* 0x000fca0007ffe1ff */
[----:B------:R-:W-:-:S05]  /*0810*/  IMAD R5, R5, UR5, R0 ;  /* 0x0000000505057c24 */ /* 0x000fca000f8e0200 */
[----:B------:R-:W-:-:S13]  /*0820*/  ISETP.GE.U32.AND P0, PT, R5, UR5, PT ;  /* 0x0000000505007c0c */ /* 0x000fda000bf06070 */
[----:B------:R-:W-:Y:S02]  /*0830*/  @P0 VIADD R5, R5, -UR5 ;  /* 0x8000000505050c36 */ /* 0x000fe40008000000 */
[----:B------:R-:W-:-:S03]  /*0840*/  @P0 VIADD R3, R3, 0x1 ;  /* 0x0000000103030836 */ /* 0x000fc60000000000 */
[----:B------:R-:W-:-:S13]  /*0850*/  ISETP.GE.U32.AND P1, PT, R5, UR5, PT ;  /* 0x0000000505007c0c */ /* 0x000fda000bf26070 */
[----:B------:R-:W-:Y:S02]  /*0860*/  @P1 IADD3 R3, PT, PT, R3, 0x1, RZ ;  /* 0x0000000103031810 */ /* 0x000fe40007ffe0ff */
[----:B------:R-:W-:-:S05]  /*0870*/  @!P2 LOP3.LUT R3, RZ, UR5, RZ, 0x33, !PT ;  /* 0x00000005ff03ac12 */ /* 0x000fca000f8e33ff */
[--C-:B0-----:R-:W-:Y:S02]  /*0880*/  IMAD.MOV R11, RZ, RZ, -R3.reuse ;  /* 0x000000ffff0b7224 */ /* 0x101fe400078e0a03 */
[----:B------:R-:W-:Y:S02]  /*0890*/  IMAD.MOV.U32 R9, RZ, RZ, R3 ;  /* 0x000000ffff097224 */ /* 0x000fe400078e0003 */
[----:B------:R-:W-:Y:S01]  /*08a0*/  IMAD R11, R11, UR5, R0 ;  /* 0x000000050b0b7c24 */ /* 0x000fe2000f8e0200 */
[----:B------:R-:W-:Y:S06]  /*08b0*/  BRA `(.L_x_10) ;  /* 0x00000000002c7947 */ /* 0x000fec0003800000 */
.L_x_9:
[----:B------:R-:W2:Y:S01]  /*08c0*/  LDCU UR5, c[0x0][0x3a0] ;  /* 0x00007400ff0577ac */ /* 0x000ea20008000800 */
[----:B-1----:R-:W-:Y:S01]  /*08d0*/  MOV R10, R0 ;  /* 0x00000000000a7202 */ /* 0x002fe20000000f00 */
[----:B0-----:R-:W-:Y:S01]  /*08e0*/  IMAD.MOV.U32 R11, RZ, RZ, RZ ;  /* 0x000000ffff0b7224 */ /* 0x001fe200078e00ff */
[----:B------:R-:W-:Y:S01]  /*08f0*/  MOV R8, 0x930 ;  /* 0x0000093000087802 */ /* 0x000fe20000000f00 */
[----:B------:R-:W-:Y:S01]  /*0900*/  IMAD.U32 R9, RZ, RZ, UR4 ;  /* 0x00000004ff097e24 */ /* 0x000fe2000f8e00ff */
[----:B--2---:R-:W-:-:S07]  /*0910*/  MOV R5, UR5 ;  /* 0x0000000500057c02 */ /* 0x004fce0008000f00 */
[----:B------:R-:W-:Y:S05]  /*0920*/  CALL.REL.NOINC `($__internal_0_$__cuda_sm20_div_u64) ;  /* 0x0000001400387944 */ /* 0x000fea0003c00000 */
[----:B------:R-:W0:Y:S01]  /*0930*/  LDCU UR4, c[0x0][0x3a0] ;  /* 0x00007400ff0477ac */ /* 0x000e220008000800 */
[--C-:B------:R-:W-:Y:S02]  /*0940*/  IMAD.MOV R11, RZ, RZ, -R6.reuse ;  /* 0x000000ffff0b7224 */ /* 0x100fe400078e0a06 */
[----:B------:R-:W-:Y:S02]  /*0950*/  IMAD.MOV.U32 R9, RZ, RZ, R6 ;  /* 0x000000ffff097224 */ /* 0x000fe400078e0006 */
[----:B0-----:R-:W-:-:S07]  /*0960*/  IMAD R11, R11, UR4, R0 ;  /* 0x000000040b0b7c24 */ /* 0x001fce000f8e0200 */
.L_x_10:
[----:B------:R-:W0:Y:S01]  /*0970*/  LDC R2, c[0x0][0x398] ;  /* 0x0000e600ff027b82 */ /* 0x000e220000000800 */
[----:B------:R-:W-:Y:S01]  /*0980*/  BSSY.RECONVERGENT B0, `(.L_x_11) ;  /* 0x0000142000007945 */ /* 0x000fe20003800200 */
[----:B------:R-:W-:Y:S02]  /*0990*/  HFMA2 R3, -RZ, RZ, 0, 0 ;  /* 0x00000000ff037431 */ /* 0x000fe400000001ff */
[----:B------:R-:W-:Y:S01]  /*09a0*/  IMAD.MOV.U32 R4, RZ, RZ, RZ ;  /* 0x000000ffff047224 */ /* 0x000fe200078e00ff */
[----:B0-----:R-:W-:-:S04]  /*09b0*/  LEA.HI R2, R2, R2, RZ, 0x1 ;  /* 0x0000000202027211 */ /* 0x001fc800078f08ff */
[----:B------:R-:W-:-:S04]  /*09c0*/  SHF.R.S32.HI R10, RZ, 0x1, R2 ;  /* 0x00000001ff0a7819 */ /* 0x000fc80000011402 */
[C---:B------:R-:W-:Y:S01]  /*09d0*/  IADD3 R22, PT, PT, -R10.reuse, R9, RZ ;  /* 0x000000090a167210 */ /* 0x040fe20007ffe1ff */
[----:B------:R-:W-:-:S05]  /*09e0*/  IMAD.IADD R2, R10, 0x1, R9 ;  /* 0x000000010a027824 */ /* 0x000fca00078e0209 */
[----:B------:R-:W-:-:S13]  /*09f0*/  ISETP.GT.AND P0, PT, R22, R2, PT ;  /* 0x000000021600720c */ /* 0x000fda0003f04270 */
[----:B------:R-:W-:Y:S05]  /*0a00*/  @P0 BRA `(.L_x_12) ;  /* 0x0000001000e40947 */ /* 0x000fea0003800000 */
[C-C-:B------:R-:W-:Y:S01]  /*0a10*/  IMAD.IADD R5, R10.reuse, 0x1, R10.reuse ;  /* 0x000000010a057824 */ /* 0x140fe200078e020a */
[C---:B------:R-:W-:Y:S01]  /*0a20*/  IADD3 R3, PT, PT, R10.reuse, R11, RZ ;  /* 0x0000000b0a037210 */ /* 0x040fe20007ffe0ff */
[----:B------:R-:W-:Y:S01]  /*0a30*/  IMAD.IADD R6, R11, 0x1, -R10 ;  /* 0x000000010b067824 */ /* 0x000fe200078e0a0a */
[C---:B------:R-:W-:Y:S01]  /*0a40*/  IADD3 R9, PT, PT, R10.reuse, -R9, RZ ;  /* 0x800000090a097210 */ /* 0x040fe20007ffe0ff */
[----:B------:R-:W-:Y:S02]  /*0a50*/  VIADD R7, R5, 0x1 ;  /* 0x0000000105077836 */ /* 0x000fe40000000000 */
[----:B------:R-:W-:Y:S01]  /*0a60*/  IMAD.IADD R8, R10, 0x1, -R11 ;  /* 0x000000010a087824 */ /* 0x000fe200078e0a0b */
[----:B------:R-:W-:Y:S01]  /*0a70*/  ISETP.GT.AND P4, PT, R6, R3, PT ;  /* 0x000000030600720c */ /* 0x000fe20003f84270 */
[----:B------:R-:W-:Y:S01]  /*0a80*/  IMAD.MOV.U32 R4, RZ, RZ, RZ ;  /* 0x000000ffff047224 */ /* 0x000fe200078e00ff */
[----:B------:R-:W-:Y:S01]  /*0a90*/  LOP3.LUT R23, R7, 0xfffffff8, RZ, 0xc0, !PT ;  /* 0xfffffff807177812 */ /* 0x000fe200078ec0ff */
[----:B------:R-:W-:-:S03]  /*0aa0*/  IMAD.MOV.U32 R3, RZ, RZ, RZ ;  /* 0x000000ffff037224 */ /* 0x000fc600078e00ff */
[----:B------:R-:W-:-:S07]  /*0ab0*/  IADD3 R23, PT, PT, -R23, RZ, RZ ;  /* 0x000000ff17177210 */ /* 0x000fce0007ffe1ff */
.L_x_19:
[----:B------:R-:W-:Y:S04]  /*0ac0*/  BSSY.RECONVERGENT B1, `(.L_x_13) ;  /* 0x000012a000017945 */ /* 0x000fe80003800200 */
[----:B------:R-:W-:Y:S05]  /*0ad0*/  @P4 BRA `(.L_x_14) ;  /* 0x0000001000a04947 */ /* 0x000fea0003800000 */
[----:B------:R-:W0:Y:S01]  /*0ae0*/  LDCU UR4, c[0x0][0x398] ;  /* 0x00007300ff0477ac */ /* 0x000e220008000800 */
[----:B------:R-:W-:Y:S01]  /*0af0*/  ISETP.GE.U32.AND P0, PT, R5, 0x7, PT ;  /* 0x000000070500780c */ /* 0x000fe20003f06070 */
[----:B------:R-:W-:Y:S02]  /*0b00*/  IMAD.IADD R11, R9, 0x1, R22 ;  /* 0x00000001090b7824 */ /* 0x000fe400078e0216 */
[----:B------:R-:W-:Y:S02]  /*0b10*/  IMAD.MOV.U32 R25, RZ, RZ, R6 ;  /* 0x000000ffff197224 */ /* 0x000fe400078e0006 */
[----:B0-----:R-:W-:-:S08]  /*0b20*/  IMAD R24, R11, UR4, R8 ;  /* 0x000000040b187c24 */ /* 0x001fd0000f8e0208 */
[----:B------:R-:W-:Y:S05]  /*0b30*/  @!P0 BRA `(.L_x_15) ;  /* 0x0000000400e48947 */ /* 0x000fea0003800000 */
[----:B------:R-:W0:Y:S01]  /*0b40*/  S2UR UR5, SR_CgaCtaId ;  /* 0x00000000000579c3 */ /* 0x000e220000008800 */
[----:B------:R-:W1:Y:S01]  /*0b50*/  LDCU UR8, c[0x0][0x39c] ;  /* 0x00007380ff0877ac */ /* 0x000e620008000800 */
[----:B------:R-:W-:Y:S01]  /*0b60*/  MOV R26, R23 ;  /* 0x00000017001a7202 */ /* 0x000fe20000000f00 */
[----:B------:R-:W-:Y:S01]  /*0b70*/  IMAD.MOV.U32 R27, RZ, RZ, R6 ;  /* 0x000000ffff1b7224 */ /* 0x000fe200078e0006 */
[----:B------:R-:W-:Y:S01]  /*0b80*/  UMOV UR4, 0x400 ;  /* 0x0000040000047882 */ /* 0x000fe20000000000 */
[----:B------:R-:W2:Y:S01]  /*0b90*/  LDCU UR9, c[0x0][0x3a0] ;  /* 0x00007400ff0977ac */ /* 0x000ea20008000800 */
[----:B-1----:R-:W-:Y:S01]  /*0ba0*/  ISETP.GE.AND P5, PT, R22, UR8, PT ;  /* 0x0000000816007c0c */ /* 0x002fe2000bfa6270 */
[----:B0-2---:R-:W-:-:S12]  /*0bb0*/  ULEA UR4, UR5, UR4, 0x18 ;  /* 0x0000000405047291 */ /* 0x005fd8000f8ec0ff */
.L_x_16:
[----:B------:R-:W0:Y:S01]  /*0bc0*/  LDC.64 R10, c[0x0][0x380] ;  /* 0x0000e000ff0a7b82 */ /* 0x000e220000000a00 */
[C---:B------:R-:W-:Y:S01]  /*0bd0*/  ISETP.GE.OR P1, PT, R27.reuse, UR9, P5 ;  /* 0x000000091b007c0c */ /* 0x040fe2000af26670 */
[----:B------:R-:W-:Y:S01]  /*0be0*/  IMAD R13, R22, UR9, R27 ;  /* 0x00000009160d7c24 */ /* 0x000fe2000f8e021b */
[----:B------:R-:W-:-:S04]  /*0bf0*/  LOP3.LUT R12, R27, R22, RZ, 0xfc, !PT ;  /* 0x000000161b0c7212 */ /* 0x000fc800078efcff */
[----:B------:R-:W-:Y:S01]  /*0c00*/  ISETP.LT.OR P1, PT, R12, RZ, P1 ;  /* 0x000000ff0c00720c */ /* 0x000fe20000f21670 */
[----:B0-----:R-:W-:-:S12]  /*0c10*/  IMAD.WIDE R10, R13, 0x8, R10 ;  /* 0x000000080d0a7825 */ /* 0x001fd800078e020a */
[----:B------:R-:W2:Y:S01]  /*0c20*/  @!P1 LDG.E.64 R12, desc[UR6][R10.64] ;  /* 0x000000060a0c9981 */ /* 0x000ea2000c1e1b00 */
[----:B------:R-:W-:-:S05]  /*0c30*/  VIADD R15, R27, 0x1 ;  /* 0x000000011b0f7836 */ /* 0x000fca0000000000 */
[C---:B------:R-:W-:Y:S02]  /*0c40*/  ISETP.GE.OR P2, PT, R15.reuse, UR9, P5 ;  /* 0x000000090f007c0c */ /* 0x040fe4000af46670 */
[----:B------:R-:W-:-:S04]  /*0c50*/  LOP3.LUT R15, R15, R22, RZ, 0xfc, !PT ;  /* 0x000000160f0f7212 */ /* 0x000fc800078efcff */
[----:B------:R-:W-:-:S13]  /*0c60*/  ISETP.LT.OR P2, PT, R15, RZ, P2 ;  /* 0x000000ff0f00720c */ /* 0x000fda0001741670 */
[----:B------:R-:W3:Y:S01]  /*0c70*/  @!P2 LDG.E.64 R14, desc[UR6][R10.64+0x8] ;  /* 0x000008060a0ea981 */ /* 0x000ee2000c1e1b00 */
[----:B------:R-:W-:-:S04]  /*0c80*/  IADD3 R17, PT, PT, R27, 0x2, RZ ;  /* 0x000000021b117810 */ /* 0x000fc80007ffe0ff */
[C---:B------:R-:W-:Y:S02]  /*0c90*/  ISETP.GE.OR P0, PT, R17.reuse, UR9, P5 ;  /* 0x0000000911007c0c */ /* 0x040fe4000af06670 */
[----:B------:R-:W-:-:S04]  /*0ca0*/  LOP3.LUT R17, R17, R22, RZ, 0xfc, !PT ;  /* 0x0000001611117212 */ /* 0x000fc800078efcff */
[----:B------:R-:W-:-:S13]  /*0cb0*/  ISETP.LT.OR P0, PT, R17, RZ, P0 ;  /* 0x000000ff1100720c */ /* 0x000fda0000701670 */
[----:B------:R-:W4:Y:S01]  /*0cc0*/  @!P0 LDG.E.64 R16, desc[UR6][R10.64+0x10] ;  /* 0x000010060a108981 */ /* 0x000f22000c1e1b00 */
[----:B------:R-:W-:Y:S01]  /*0cd0*/  IMAD.IADD R25, R24, 0x1, R27 ;  /* 0x0000000118197824 */ /* 0x000fe200078e021b */
[----:B------:R-:W-:Y:S01]  /*0ce0*/  @!P1 MOV R21, R3 ;  /* 0x0000000300159202 */ /* 0x000fe20000000f00 */
[----:B------:R-:W-:-:S03]  /*0cf0*/  @!P1 IMAD.MOV.U32 R20, RZ, RZ, R4 ;  /* 0x000000ffff149224 */ /* 0x000fc600078e0004 */
[----:B------:R-:W-:-:S05]  /*0d00*/  LEA R25, R25, UR4, 0x3 ;  /* 0x0000000419197c11 */ /* 0x000fca000f8e18ff */
[----:B------:R-:W2:Y:S02]  /*0d10*/  @!P1 LDS.64 R18, [R25] ;  /* 0x0000000019129984 */ /* 0x000ea40000000a00 */
[----:B--2---:R-:W-:Y:S02]  /*0d20*/  @!P1 IMAD R19, R19, R12, RZ ;  /* 0x0000000c13139224 */ /* 0x004fe400078e02ff */
[----:B------:R-:W-:-:S04]  /*0d30*/  @!P1 IMAD.WIDE.U32 R20, R12, R18, R20 ;  /* 0x000000120c149225 */ /* 0x000fc800078e0014 */
[----:B------:R-:W-:Y:S02]  /*0d40*/  @!P1 IMAD R19, R13, R18, R19 ;  /* 0x000000120d139224 */ /* 0x000fe400078e0213 */
[----:B------:R-:W3:Y:S01]  /*0d50*/  @!P2 LDS.64 R12, [R25+0x8] ;  /* 0x00000800190ca984 */ /* 0x000ee20000000a00 */
[----:B------:R-:W-:Y:S02]  /*0d60*/  @!P1 IMAD.MOV.U32 R4, RZ, RZ, R20 ;  /* 0x000000ffff049224 */ /* 0x000fe400078e0014 */
[----:B------:R-:W-:Y:S02]  /*0d70*/  @!P1 IMAD.IADD R3, R21, 0x1, R19 ;  /* 0x0000000115039824 */ /* 0x000fe400078e0213 */
[----:B------:R-:W4:Y:S01]  /*0d80*/  @!P0 LDS.64 R20, [R25+0x10] ;  /* 0x0000100019148984 */ /* 0x000f220000000a00 */
[----:B------:R-:W-:Y:S01]  /*0d90*/  @!P2 MOV R18, R4 ;  /* 0x000000040012a202 */ /* 0x000fe20000000f00 */
[----:B------:R-:W-:Y:S02]  /*0da0*/  @!P2 IMAD.MOV.U32 R19, RZ, RZ, R3 ;  /* 0x000000ffff13a224 */ /* 0x000fe400078e0003 */
[----:B---3--:R-:W-:-:S04]  /*0db0*/  @!P2 IMAD R13, R13, R14, RZ ;  /* 0x0000000e0d0da224 */ /* 0x008fc800078e02ff */
[-C--:B------:R-:W-:Y:S02]  /*0dc0*/  @!P2 IMAD R15, R15, R12.reuse, R13 ;  /* 0x0000000c0f0fa224 */ /* 0x080fe400078e020d */
[----:B------:R-:W-:-:S04]  /*0dd0*/  @!P2 IMAD.WIDE.U32 R12, R14, R12, R18 ;  /* 0x0000000c0e0ca225 */ /* 0x000fc800078e0012 */
[----:B------:R-:W-:-:S05]  /*0de0*/  VIADD R19, R27, 0x3 ;  /* 0x000000031b137836 */ /* 0x000fca0000000000 */
[C---:B------:R-:W-:Y:S02]  /*0df0*/  ISETP.GE.OR P1, PT, R19.reuse, UR9, P5 ;  /* 0x0000000913007c0c */ /* 0x040fe4000af26670 */
[----:B------:R-:W-:-:S04]  /*0e00*/  LOP3.LUT R19, R19, R22, RZ, 0xfc, !PT ;  /* 0x0000001613137212 */ /* 0x000fc800078efcff */
[----:B------:R-:W-:-:S13]  /*0e10*/  ISETP.LT.OR P1, PT, R19, RZ, P1 ;  /* 0x000000ff1300720c */ /* 0x000fda0000f21670 */
[----:B------:R-:W2:Y:S01]  /*0e20*/  @!P1 LDG.E.64 R18, desc[UR6][R10.64+0x18] ;  /* 0x000018060a129981 */ /* 0x000ea2000c1e1b00 */
[----:B------:R-:W-:Y:S01]  /*0e30*/  @!P2 IADD3 R3, PT, PT, R13, R15, RZ ;  /* 0x0000000f0d03a210 */ /* 0x000fe20007ffe0ff */
[----:B------:R-:W-:Y:S02]  /*0e40*/  @!P2 IMAD.MOV.U32 R4, RZ, RZ, R12 ;  /* 0x000000ffff04a224 */ /* 0x000fe400078e000c */
[----:B----4-:R-:W-:Y:S01]  /*0e50*/  @!P0 IMAD R15, R21, R16, RZ ;  /* 0x00000010150f8224 */ /* 0x010fe200078e02ff */
[----:B------:R-:W-:Y:S01]  /*0e60*/  @!P0 MOV R13, R3 ;  /* 0x00000003000d8202 */ /* 0x000fe20000000f00 */
[----:B------:R-:W-:Y:S02]  /*0e70*/  @!P0 IMAD.MOV.U32 R12, RZ, RZ, R4 ;  /* 0x000000ffff0c8224 */ /* 0x000fe400078e0004 */
[-C--:B------:R-:W-:Y:S02]  /*0e80*/  @!P0 IMAD R15, R17, R20.reuse, R15 ;  /* 0x00000014110f8224 */ /* 0x080fe400078e020f */
[----:B------:R-:W-:-:S04]  /*0e90*/  @!P0 IMAD.WIDE.U32 R16, R16, R20, R12 ;  /* 0x0000001410108225 */ /* 0x000fc800078e000c */
[----:B------:R-:W-:-:S05]  /*0ea0*/  VIADD R13, R27, 0x4 ;  /* 0x000000041b0d7836 */ /* 0x000fca0000000000 */
[C---:B------:R-:W-:Y:S02]  /*0eb0*/  ISETP.GE.OR P3, PT, R13.reuse, UR9, P5 ;  /* 0x000000090d007c0c */ /* 0x040fe4000af66670 */
[----:B------:R-:W-:-:S04]  /*0ec0*/  LOP3.LUT R13, R13, R22, RZ, 0xfc, !PT ;  /* 0x000000160d0d7212 */ /* 0x000fc800078efcff */
[----:B------:R-:W-:-:S13]  /*0ed0*/  ISETP.LT.OR P3, PT, R13, RZ, P3 ;  /* 0x000000ff0d00720c */ /* 0x000fda0001f61670 */
[----:B------:R-:W3:Y:S01]  /*0ee0*/  @!P3 LDG.E.64 R20, desc[UR6][R10.64+0x20] ;  /* 0x000020060a14b981 */ /* 0x000ee2000c1e1b00 */
[----:B------:R-:W-:-:S05]  /*0ef0*/  VIADD R13, R27, 0x5 ;  /* 0x000000051b0d7836 */ /* 0x000fca0000000000 */
[C---:B------:R-:W-:Y:S02]  /*0f00*/  ISETP.GE.OR P2, PT, R13.reuse, UR9, P5 ;  /* 0x000000090d007c0c */ /* 0x040fe4000af46670 */
[----:B------:R-:W-:-:S04]  /*0f10*/  LOP3.LUT R13, R13, R22, RZ, 0xfc, !PT ;  /* 0x000000160d0d7212 */ /* 0x000fc800078efcff */
[----:B------:R-:W-:-:S13]  /*0f20*/  ISETP.LT.OR P2, PT, R13, RZ, P2 ;  /* 0x000000ff0d00720c */ /* 0x000fda0001741670 */
[----:B------:R-:W4:Y:S01]  /*0f30*/  @!P2 LDG.E.64 R12, desc[UR6][R10.64+0x28] ;  /* 0x000028060a0ca981 */ /* 0x000f22000c1e1b00 */
[----:B------:R-:W-:Y:S01]  /*0f40*/  @!P0 IADD3 R3, PT, PT, R17, R15, RZ ;  /* 0x0000000f11038210 */ /* 0x000fe20007ffe0ff */
[----:B------:R-:W-:Y:S02]  /*0f50*/  @!P0 IMAD.MOV.U32 R4, RZ, RZ, R16 ;  /* 0x000000ffff048224 */ /* 0x000fe400078e0010 */
[----:B------:R-:W2:Y:S01]  /*0f60*/  @!P1 LDS.64 R16, [R25+0x18] ;  /* 0x0000180019109984 */ /* 0x000ea20000000a00 */
[----:B------:R-:W-:Y:S01]  /*0f70*/  @!P1 MOV R15, R3 ;  /* 0x00000003000f9202 */ /* 0x000fe20000000f00 */
[----:B------:R-:W-:Y:S02]  /*0f80*/  @!P1 IMAD.MOV.U32 R14, RZ, RZ, R4 ;  /* 0x000000ffff0e9224 */ /* 0x000fe400078e0004 */
[----:B--2---:R-:W-:-:S04]  /*0f90*/  @!P1 IMAD R17, R17, R18, RZ ;  /* 0x0000001211119224 */ /* 0x004fc800078e02ff */
[-C--:B------:R-:W-:Y:S02]  /*0fa0*/  @!P1 IMAD R17, R19, R16.reuse, R17 ;  /* 0x0000001013119224 */ /* 0x080fe400078e0211 */
[----:B------:R-:W-:Y:S02]  /*0fb0*/  @!P1 IMAD.WIDE.U32 R18, R18, R16, R14 ;  /* 0x0000001012129225 */ /* 0x000fe400078e000e */
[----:B------:R-:W3:Y:S02]  /*0fc0*/  @!P3 LDS.64 R14, [R25+0x20] ;  /* 0x00002000190eb984 */ /* 0x000ee40000000a00 */
[----:B------:R-:W-:Y:S02]  /*0fd0*/  @!P1 IMAD.MOV.U32 R4, RZ, RZ, R18 ;  /* 0x000000ffff049224 */ /* 0x000fe400078e0012 */
[----:B------:R-:W-:-:S03]  /*0fe0*/  @!P1 IMAD.IADD R3, R19, 0x1, R17 ;  /* 0x0000000113039824 */ /* 0x000fc600078e0211 */
[----:B------:R-:W-:Y:S01]  /*0ff0*/  @!P3 MOV R16, R4 ;  /* 0x000000040010b202 */ /* 0x000fe20000000f00 */
[----:B------:R-:W-:Y:S02]  /*1000*/  @!P3 IMAD.MOV.U32 R17, RZ, RZ, R3 ;  /* 0x000000ffff11b224 */ /* 0x000fe400078e0003 */
[----:B---3--:R-:W-:-:S04]  /*1010*/  @!P3 IMAD R19, R15, R20, RZ ;  /* 0x000000140f13b224 */ /* 0x008fc800078e02ff */
[-C--:B------:R-:W-:Y:S02]  /*1020*/  @!P3 IMAD R19, R21, R14.reuse, R19 ;  /* 0x0000000e1513b224 */ /* 0x080fe400078e0213 */
[----:B------:R-:W-:Y:S02]  /*1030*/  @!P3 IMAD.WIDE.U32 R14, R20, R14, R16 ;  /* 0x0000000e140eb225 */ /* 0x000fe400078e0010 */
[----:B------:R-:W4:Y:S02]  /*1040*/  @!P2 LDS.64 R16, [R25+0x28] ;  /* 0x000028001910a984 */ /* 0x000f240000000a00 */
[----:B------:R-:W-:Y:S02]  /*1050*/  VIADD R21, R27, 0x6 ;  /* 0x000000061b157836 */ /* 0x000fe40000000000 */
[----:B------:R-:W-:Y:S02]  /*1060*/  @!P3 IMAD.MOV.U32 R4, RZ, RZ, R14 ;  /* 0x000000ffff04b224 */ /* 0x000fe400078e000e */
[----:B------:R-:W-:Y:S01]  /*1070*/  @!P3 IMAD.IADD R3, R15, 0x1, R19 ;  /* 0x000000010f03b824 */ /* 0x000fe200078e0213 */
[----:B------:R-:W-:-:S02]  /*1080*/  ISETP.GE.OR P0, PT, R21, UR9, P5 ;  /* 0x0000000915007c0c */ /* 0x000fc4000af06670 */
[----:B------:R-:W-:Y:S01]  /*1090*/  LOP3.LUT R21, R21, R22, RZ, 0xfc, !PT ;  /* 0x0000001615157212 */ /* 0x000fe200078efcff */
[----:B------:R-:W-:Y:S01]  /*10a0*/  @!P2 IMAD.MOV.U32 R15, RZ, RZ, R3 ;  /* 0x000000ffff0fa224 */ /* 0x000fe200078e0003 */
[----:B------:R-:W-:Y:S02]  /*10b0*/  @!P2 MOV R14, R4 ;  /* 0x00000004000ea202 */ /* 0x000fe40000000f00 */
[----:B------:R-:W-:Y:S02]  /*10c0*/  ISETP.LT.OR P0, PT, R21, RZ, P0 ;  /* 0x000000ff1500720c */ /* 0x000fe40000701670 */
[----:B------:R-:W-:-:S04]  /*10d0*/  IADD3 R21, PT, PT, R27, 0x7, RZ ;  /* 0x000000071b157810 */ /* 0x000fc80007ffe0ff */
[C---:B------:R-:W-:Y:S02]  /*10e0*/  ISETP.GE.OR P1, PT, R21.reuse, UR9, P5 ;  /* 0x0000000915007c0c */ /* 0x040fe4000af26670 */
[----:B------:R-:W-:-:S04]  /*10f0*/  LOP3.LUT R21, R21, R22, RZ, 0xfc, !PT ;  /* 0x0000001615157212 */ /* 0x000fc800078efcff */
[----:B------:R-:W-:Y:S02]  /*1100*/  ISETP.LT.OR P1, PT, R21, RZ, P1 ;  /* 0x000000ff1500720c */ /* 0x000fe40000f21670 */
[----:B------:R-:W0:Y:S11]  /*1110*/  @!P0 LDS.64 R20, [R25+0x30] ;  /* 0x0000300019148984 */ /* 0x000e360000000a00 */
[----:B------:R-:W2:Y:S01]  /*1120*/  @!P1 LDG.E.64 R18, desc[UR6][R10.64+0x38] ;  /* 0x000038060a129981 */ /* 0x000ea2000c1e1b00 */
[----:B----4-:R-:W-:-:S03]  /*1130*/  @!P2 IMAD R17, R17, R12, RZ ;  /* 0x0000000c1111a224 */ /* 0x010fc600078e02ff */
[----:B------:R1:W2:Y:S01]  /*1140*/  @!P1 LDS.64 R28, [R25+0x38] ;  /* 0x00003800191c9984 */ /* 0x0002a20000000a00 */
[-C--:B------:R-:W-:Y:S02]  /*1150*/  @!P2 IMAD R17, R13, R16.reuse, R17 ;  /* 0x000000100d11a224 */ /* 0x080fe400078e0211 */
[----:B------:R-:W-:Y:S02]  /*1160*/  @!P2 IMAD.WIDE.U32 R12, R12, R16, R14 ;  /* 0x000000100c0ca225 */ /* 0x000fe400078e000e */
[----:B------:R3:W0:Y:S02]  /*1170*/  @!P0 LDG.E.64 R14, desc[UR6][R10.64+0x30] ;  /* 0x000030060a0e8981 */ /* 0x000624000c1e1b00 */
[----:B------:R-:W-:Y:S01]  /*1180*/  @!P2 IMAD.IADD R3, R13, 0x1, R17 ;  /* 0x000000010d03a824 */ /* 0x000fe200078e0211 */
[----:B------:R-:W-:Y:S01]  /*1190*/  @!P2 MOV R4, R12 ;  /* 0x0000000c0004a202 */ /* 0x000fe20000000f00 */
[----:B------:R-:W-:-:S04]  /*11a0*/  VIADD R26, R26, 0x8 ;  /* 0x000000081a1a7836 */ /* 0x000fc80000000000 */
[----:B---3--:R-:W-:Y:S02]  /*11b0*/  @!P0 IMAD.MOV.U32 R10, RZ, RZ, R4 ;  /* 0x000000ffff0a8224 */ /* 0x008fe400078e0004 */
[----:B------:R-:W-:Y:S02]  /*11c0*/  @!P0 IMAD.MOV.U32 R11, RZ, RZ, R3 ;  /* 0x000000ffff0b8224 */ /* 0x000fe400078e0003 */
[----:B-1----:R-:W-:-:S04]  /*11d0*/  VIADD R25, R27, 0x8 ;  /* 0x000000081b197836 */ /* 0x002fc80000000000 */
[----:B------:R-:W-:Y:S02]  /*11e0*/  IMAD.MOV.U32 R27, RZ, RZ, R25 ;  /* 0x000000ffff1b7224 */ /* 0x000fe400078e0019 */
[----:B0-----:R-:W-:-:S04]  /*11f0*/  @!P0 IMAD R13, R21, R14, RZ ;  /* 0x0000000e150d8224 */ /* 0x001fc800078e02ff */
[-C--:B------:R-:W-:Y:S02]  /*1200*/  @!P0 IMAD R13, R15, R20.reuse, R13 ;  /* 0x000000140f0d8224 */ /* 0x080fe400078e020d */
[----:B------:R-:W-:-:S04]  /*1210*/  @!P0 IMAD.WIDE.U32 R14, R14, R20, R10 ;  /* 0x000000140e0e8225 */ /* 0x000fc800078e000a */
[----:B------:R-:W-:Y:S01]  /*1220*/  @!P0 IMAD.MOV.U32 R4, RZ, RZ, R14 ;  /* 0x000000ffff048224 */ /* 0x000fe200078e000e */
[----:B------:R-:W-:Y:S02]  /*1230*/  @!P0 IADD3 R3, PT, PT, R15, R13, RZ ;  /* 0x0000000d0f038210 */ /* 0x000fe40007ffe0ff */
[----:B------:R-:W-:Y:S01]  /*1240*/  ISETP.NE.AND P0, PT, R26, RZ, PT ;  /* 0x000000ff1a00720c */ /* 0x000fe20003f05270 */
[----:B--2---:R-:W-:Y:S01]  /*1250*/  @!P1 IMAD R17, R29, R18, RZ ;  /* 0x000000121d119224 */ /* 0x004fe200078e02ff */
[----:B------:R-:W-:Y:S01]  /*1260*/  @!P1 MOV R10, R4 ;  /* 0x00000004000a9202 */ /* 0x000fe20000000f00 */
[----:B------:R-:W-:Y:S02]  /*1270*/  @!P1 IMAD.MOV.U32 R11, RZ, RZ, R3 ;  /* 0x000000ffff0b9224 */ /* 0x000fe400078e0003 */
[-C--:B------:R-:W-:Y:S02]  /*1280*/  @!P1 IMAD R17, R19, R28.reuse, R17 ;  /* 0x0000001c13119224 */ /* 0x080fe400078e0211 */
[----:B------:R-:W-:-:S04]  /*1290*/  @!P1 IMAD.WIDE.U32 R18, R18, R28, R10 ;  /* 0x0000001c12129225 */ /* 0x000fc800078e000a */
[----:B------:R-:W-:Y:S01]  /*12a0*/  @!P1 IMAD.MOV.U32 R4, RZ, RZ, R18 ;  /* 0x000000ffff049224 */ /* 0x000fe200078e0012 */
[----:B------:R-:W-:Y:S01]  /*12b0*/  @!P1 IADD3 R3, PT, PT, R19, R17, RZ ;  /* 0x0000001113039210 */ /* 0x000fe20007ffe0ff */
[----:B------:R-:W-:Y:S06]  /*12c0*/  @P0 BRA `(.L_x_16) ;  /* 0xfffffff8003c0947 */ /* 0x000fec000383ffff */
.L_x_15:
[----:B------:R-:W-:-:S04]  /*12d0*/  LOP3.LUT R10, R7, 0x7, RZ, 0xc0, !PT ;  /* 0x00000007070a7812 */ /* 0x000fc800078ec0ff */
[----:B------:R-:W-:-:S13]  /*12e0*/  ISETP.NE.AND P0, PT, R10, RZ, PT ;  /* 0x000000ff0a00720c */ /* 0x000fda0003f05270 */
[----:B------:R-:W-:Y:S05]  /*12f0*/  @!P0 BRA `(.L_x_14) ;  /* 0x0000000800988947 */ /* 0x000fea0003800000 */
[----:B------:R-:W-:-:S04]  /*1300*/  IADD3 R10, PT, PT, R10, -0x1, RZ ;  /* 0xffffffff0a0a7810 */ /* 0x000fc80007ffe0ff */
[----:B------:R-:W-:-:S13]  /*1310*/  ISETP.GE.U32.AND P0, PT, R10, 0x3, PT ;  /* 0x000000030a00780c */ /* 0x000fda0003f06070 */
[----:B------:R-:W-:Y:S05]  /*1320*/  @!P0 BRA `(.L_x_17) ;  /* 0x00000004005c8947 */ /* 0x000fea0003800000 */
[----:B------:R-:W0:Y:S01]  /*1330*/  LDCU UR4, c[0x0][0x39c] ;  /* 0x00007380ff0477ac */ /* 0x000e220008000800 */
[----:B------:R-:W-:Y:S01]  /*1340*/  LOP3.LUT R10, R25, R22, RZ, 0xfc, !PT ;  /* 0x00000016190a7212 */ /* 0x000fe200078efcff */
[----:B------:R-:W1:Y:S01]  /*1350*/  LDCU UR5, c[0x0][0x3a0] ;  /* 0x00007400ff0577ac */ /* 0x000e620008000800 */
[----:B0-----:R-:W-:-:S04]  /*1360*/  ISETP.GE.AND P0, PT, R22, UR4, PT ;  /* 0x0000000416007c0c */ /* 0x001fc8000bf06270 */
[----:B-1----:R-:W-:-:S04]  /*1370*/  ISETP.GE.OR P1, PT, R25, UR5, P0 ;  /* 0x0000000519007c0c */ /* 0x002fc80008726670 */
[----:B------:R-:W-:-:S13]  /*1380*/  ISETP.LT.OR P1, PT, R10, RZ, P1 ;  /* 0x000000ff0a00720c */ /* 0x000fda0000f21670 */
[----:B------:R-:W0:Y:S01]  /*1390*/  @!P1 LDC.64 R10, c[0x0][0x380] ;  /* 0x0000e000ff0a9b82 */ /* 0x000e220000000a00 */
[----:B------:R-:W-:-:S04]  /*13a0*/  @!P1 IMAD R13, R22, UR5, R25 ;  /* 0x00000005160d9c24 */ /* 0x000fc8000f8e0219 */
[----:B0-----:R-:W-:-:S05]  /*13b0*/  @!P1 IMAD.WIDE R10, R13, 0x8, R10 ;  /* 0x000000080d0a9825 */ /* 0x001fca00078e020a */
[----:B------:R0:W2:Y:S01]  /*13c0*/  @!P1 LDG.E.64 R20, desc[UR6][R10.64] ;  /* 0x000000060a149981 */ /* 0x0000a2000c1e1b00 */
[----:B------:R-:W-:-:S05]  /*13d0*/  VIADD R13, R25, 0x1 ;  /* 0x00000001190d7836 */ /* 0x000fca0000000000 */
[C---:B------:R-:W-:Y:S02]  /*13e0*/  LOP3.LUT R12, R13.reuse, R22, RZ, 0xfc, !PT ;  /* 0x000000160d0c7212 */ /* 0x040fe400078efcff */
[----:B------:R-:W-:Y:S02]  /*13f0*/  ISETP.GE.OR P2, PT, R13, UR5, P0 ;  /* 0x000000050d007c0c */ /* 0x000fe40008746670 */
[----:B------:R-:W1:Y:S02]  /*1400*/  @!P1 S2R R13, SR_CgaCtaId ;  /* 0x00000000000d9919 */ /* 0x000e640000008800 */
[----:B------:R-:W-:-:S13]  /*1410*/  ISETP.LT.OR P2, PT, R12, RZ, P2 ;  /* 0x000000ff0c00720c */ /* 0x000fda0001741670 */
[----:B------:R-:W3:Y:S01]  /*1420*/  @!P2 LDC.64 R16, c[0x0][0x380] ;  /* 0x0000e000ff10ab82 */ /* 0x000ee20000000a00 */
[----:B------:R-:W-:Y:S01]  /*1430*/  @!P2 IMAD R15, R22, UR5, R25 ;  /* 0x00000005160fac24 */ /* 0x000fe2000f8e0219 */
[----:B0-----:R-:W-:Y:S02]  /*1440*/  IADD3 R11, PT, PT, R25, 0x2, RZ ;  /* 0x00000002190b7810 */ /* 0x001fe40007ffe0ff */
[----:B------:R-:W-:Y:S02]  /*1450*/  @!P1 MOV R12, 0x400 ;  /* 0x00000400000c9802 */ /* 0x000fe40000000f00 */
[----:B------:R-:W-:Y:S01]  /*1460*/  ISETP.GE.OR P3, PT, R11, UR5, P0 ;  /* 0x000000050b007c0c */ /* 0x000fe20008766670 */
[----:B---3--:R-:W-:-:S06]  /*1470*/  @!P2 IMAD.WIDE R16, R15, 0x8, R16 ;  /* 0x000000080f10a825 */ /* 0x008fcc00078e0210 */
[----:B------:R-:W3:Y:S01]  /*1480*/  @!P2 LDG.E.64 R16, desc[UR6][R16.64+0x8] ;  /* 0x000008061010a981 */ /* 0x000ee2000c1e1b00 */
[----:B-1----:R-:W-:Y:S01]  /*1490*/  @!P1 LEA R13, R13, R12, 0x18 ;  /* 0x0000000c0d0d9211 */ /* 0x002fe200078ec0ff */
[----:B------:R-:W-:Y:S01]  /*14a0*/  @!P1 IMAD.IADD R10, R24, 0x1, R25 ;  /* 0x00000001180a9824 */ /* 0x000fe200078e0219 */
[----:B------:R-:W-:Y:S02]  /*14b0*/  LOP3.LUT R11, R11, R22, RZ, 0xfc, !PT ;  /* 0x000000160b0b7212 */ /* 0x000fe400078efcff */
[----:B------:R-:W-:Y:S01]  /*14c0*/  @!P1 MOV R14, R4 ;  /* 0x00000004000e9202 */ /* 0x000fe20000000f00 */
[----:B------:R-:W-:Y:S01]  /*14d0*/  @!P1 IMAD R18, R10, 0x8, R13 ;  /* 0x000000080a129824 */ /* 0x000fe200078e020d */
[----:B------:R-:W-:Y:S01]  /*14e0*/  ISETP.LT.OR P3, PT, R11, RZ, P3 ;  /* 0x000000ff0b00720c */ /* 0x000fe20001f61670 */
[----:B------:R-:W-:-:S04]  /*14f0*/  VIADD R11, R25, 0x3 ;  /* 0x00000003190b7836 */ /* 0x000fc80000000000 */
[----:B------:R-:W2:Y:S01]  /*1500*/  @!P1 LDS.64 R18, [R18] ;  /* 0x0000000012129984 */ /* 0x000ea20000000a00 */
[C---:B------:R-:W-:Y:S02]  /*1510*/  ISETP.GE.OR P0, PT, R11.reuse, UR5, P0 ;  /* 0x000000050b007c0c */ /* 0x040fe40008706670 */
[----:B------:R-:W-:-:S04]  /*1520*/  LOP3.LUT R11, R11, R22, RZ, 0xfc, !PT ;  /* 0x000000160b0b7212 */ /* 0x000fc800078efcff */
[----:B------:R-:W-:Y:S01]  /*1530*/  ISETP.LT.OR P0, PT, R11, RZ, P0 ;  /* 0x000000ff0b00720c */ /* 0x000fe20000701670 */
[----:B------:R-:W-:Y:S01]  /*1540*/  @!P3 IMAD R15, R22, UR5, R25 ;  /* 0x00000005160fbc24 */ /* 0x000fe2000f8e0219 */
[----:B------:R-:W0:Y:S11]  /*1550*/  @!P3 LDC.64 R10, c[0x0][0x380] ;  /* 0x0000e000ff0abb82 */ /* 0x000e360000000a00 */
[----:B------:R-:W1:Y:S01]  /*1560*/  @!P0 LDC.64 R12, c[0x0][0x380] ;  /* 0x0000e000ff0c8b82 */ /* 0x000e620000000a00 */
[----:B0-----:R-:W-:-:S04]  /*1570*/  @!P3 IMAD.WIDE R10, R15, 0x8, R10 ;  /* 0x000000080f0ab825 */ /* 0x001fc800078e020a */
[----:B------:R-:W-:Y:S02]  /*1580*/  @!P1 IMAD.MOV.U32 R15, RZ, RZ, R3 ;  /* 0x000000ffff0f9224 */ /* 0x000fe400078e0003 */
[----:B------:R-:W4:Y:S01]  /*1590*/  @!P3 LDG.E.64 R10, desc[UR6][R10.64+0x10] ;  /* 0x000010060a0ab981 */ /* 0x000f22000c1e1b00 */
[----:B--2---:R-:W-:Y:S02]  /*15a0*/  @!P1 IMAD R19, R19, R20, RZ ;  /* 0x0000001413139224 */ /* 0x004fe400078e02ff */
[----:B------:R-:W-:-:S04]  /*15b0*/  @!P1 IMAD.WIDE.U32 R14, R20, R18, R14 ;  /* 0x00000012140e9225 */ /* 0x000fc800078e000e */
[----:B------:R-:W-:Y:S02]  /*15c0*/  @!P1 IMAD R21, R21, R18, R19 ;  /* 0x0000001215159224 */ /* 0x000fe400078e0213 */
[----:B------:R-:W-:-:S04]  /*15d0*/  @!P0 IMAD R19, R22, UR5, R25 ;  /* 0x0000000516138c24 */ /* 0x000fc8000f8e0219 */
[----:B-1----:R-:W-:-:S06]  /*15e0*/  @!P0 IMAD.WIDE R12, R19, 0x8, R12 ;  /* 0x00000008130c8825 */ /* 0x002fcc00078e020c */
[----:B------:R-:W2:Y:S01]  /*15f0*/  @!P0 LDG.E.64 R12, desc[UR6][R12.64+0x18] ;  /* 0x000018060c0c8981 */ /* 0x000ea2000c1e1b00 */
[----:B------:R-:W0:Y:S01]  /*1600*/  @!P2 S2R R19, SR_CgaCtaId ;  /* 0x000000000013a919 */ /* 0x000e220000008800 */
[----:B------:R-:W-:-:S04]  /*1610*/  @!P2 MOV R18, 0x400 ;  /* 0x000004000012a802 */ /* 0x000fc80000000f00 */
[----:B0-----:R-:W-:Y:S01]  /*1620*/  @!P2 LEA R19, R19, R18, 0x18 ;  /* 0x000000121313a211 */ /* 0x001fe200078ec0ff */
[----:B------:R-:W-:-:S05]  /*1630*/  @!P2 IMAD.IADD R18, R24, 0x1, R25 ;  /* 0x000000011812a824 */ /* 0x000fca00078e0219 */
[----:B------:R-:W-:-:S06]  /*1640*/  @!P2 LEA R18, R18, R19, 0x3 ;  /* 0x000000131212a211 */ /* 0x000fcc00078e18ff */
[----:B------:R-:W3:Y:S01]  /*1650*/  @!P2 LDS.64 R18, [R18+0x8] ;  /* 0x000008001212a984 */ /* 0x000ee20000000a00 */
[----:B------:R-:W0:Y:S01]  /*1660*/  @!P3 S2R R26, SR_CgaCtaId ;  /* 0x00000000001ab919 */ /* 0x000e220000008800 */
[----:B------:R-:W1:Y:S01]  /*1670*/  @!P0 S2R R20, SR_CgaCtaId ;  /* 0x0000000000148919 */ /* 0x000e620000008800 */
[----:B------:R-:W-:Y:S02]  /*1680*/  @!P1 IMAD.MOV.U32 R4, RZ, RZ, R14 ;  /* 0x000000ffff049224 */ /* 0x000fe400078e000e */
[----:B------:R-:W-:-:S03]  /*1690*/  @!P1 IMAD.IADD R3, R15, 0x1, R21 ;  /* 0x000000010f039824 */ /* 0x000fc600078e0215 */
[----:B------:R-:W-:Y:S01]  /*16a0*/  @!P2 MOV R14, R4 ;  /* 0x00000004000ea202 */ /* 0x000fe20000000f00 */
[----:B------:R-:W-:Y:S02]  /*16b0*/  @!P2 IMAD.MOV.U32 R15, RZ, RZ, R3 ;  /* 0x000000ffff0fa224 */ /* 0x000fe400078e0003 */
[----:B---3--:R-:W-:-:S04]  /*16c0*/  @!P2 IMAD R19, R19, R16, RZ ;  /* 0x000000101313a224 */ /* 0x008fc800078e02ff */
[-C--:B------:R-:W-:Y:S02]  /*16d0*/  @!P2 IMAD R19, R17, R18.reuse, R19 ;  /* 0x000000121113a224 */ /* 0x080fe400078e0213 */
[----:B------:R-:W-:Y:S01]  /*16e0*/  @!P2 IMAD.WIDE.U32 R16, R16, R18, R14 ;  /* 0x000000121010a225 */ /* 0x000fe200078e000e */
[----:B------:R-:W-:-:S03]  /*16f0*/  @!P3 MOV R15, 0x400 ;  /* 0x00000400000fb802 */ /* 0x000fc60000000f00 */
[----:B------:R-:W-:Y:S01]  /*1700*/  @!P3 IMAD.IADD R14, R24, 0x1, R25 ;  /* 0x00000001180eb824 */ /* 0x000fe200078e0219 */
[----:B0-----:R-:W-:-:S04]  /*1710*/  @!P3 LEA R15, R26, R15, 0x18 ;  /* 0x0000000f1a0fb211 */ /* 0x001fc800078ec0ff */
[----:B------:R-:W-:Y:S02]  /*1720*/  @!P3 LEA R21, R14, R15, 0x3 ;  /* 0x0000000f0e15b211 */ /* 0x000fe400078e18ff */
[----:B------:R-:W-:-:S04]  /*1730*/  @!P0 MOV R15, 0x400 ;  /* 0x00000400000f8802 */ /* 0x000fc80000000f00 */
[----:B-1----:R-:W-:Y:S02]  /*1740*/  @!P0 LEA R15, R20, R15, 0x18 ;  /* 0x0000000f140f8211 */ /* 0x002fe400078ec0ff */
[----:B------:R-:W4:Y:S01]  /*1750*/  @!P3 LDS.64 R20, [R21+0x10] ;  /* 0x000010001514b984 */ /* 0x000f220000000a00 */
[----:B------:R-:W-:-:S04]  /*1760*/  @!P0 IMAD.IADD R14, R24, 0x1, R25 ;  /* 0x00000001180e8824 */ /* 0x000fc800078e0219 */
[----:B------:R-:W-:-:S06]  /*1770*/  @!P0 IMAD R14, R14, 0x8, R15 ;  /* 0x000000080e0e8824 */ /* 0x000fcc00078e020f */
[----:B------:R-:W2:Y:S01]  /*1780*/  @!P0 LDS.64 R14, [R14+0x18] ;  /* 0x000018000e0e8984 */ /* 0x000ea20000000a00 */
[----:B------:R-:W-:Y:S01]  /*1790*/  @!P2 IADD3 R3, PT, PT, R17, R19, RZ ;  /* 0x000000131103a210 */ /* 0x000fe20007ffe0ff */
[----:B------:R-:W-:-:S04]  /*17a0*/  @!P2 IMAD.MOV.U32 R4, RZ, RZ, R16 ;  /* 0x000000ffff04a224 */ /* 0x000fc800078e0010 */
[----:B------:R-:W-:Y:S02]  /*17b0*/  @!P3 IMAD.MOV.U32 R16, RZ, RZ, R4 ;  /* 0x000000ffff10b224 */ /* 0x000fe400078e0004 */
[----:B----4-:R-:W-:-:S04]  /*17c0*/  @!P3 IMAD R17, R21, R10, RZ ;  /* 0x0000000a1511b224 */ /* 0x010fc800078e02ff */
[----:B------:R-:W-:Y:S01]  /*17d0*/  @!P3 IMAD R19, R11, R20, R17 ;  /* 0x000000140b13b224 */ /* 0x000fe200078e0211 */
[----:B------:R-:W-:-:S03]  /*17e0*/  @!P3 MOV R17, R3 ;  /* 0x000000030011b202 */ /* 0x000fc60000000f00 */
[----:B------:R-:W-:-:S04]  /*17f0*/  @!P3 IMAD.WIDE.U32 R10, R10, R20, R16 ;  /* 0x000000140a0ab225 */ /* 0x000fc800078e0010 */
[----:B------:R-:W-:Y:S02]  /*1800*/  @!P3 IMAD.MOV.U32 R4, RZ, RZ, R10 ;  /* 0x000000ffff04b224 */ /* 0x000fe400078e000a */
[----:B------:R-:W-:-:S03]  /*1810*/  @!P3 IMAD.IADD R3, R11, 0x1, R19 ;  /* 0x000000010b03b824 */ /* 0x000fc600078e0213 */
[----:B------:R-:W-:Y:S01]  /*1820*/  @!P0 MOV R10, R4 ;  /* 0x00000004000a8202 */ /* 0x000fe20000000f00 */
[----:B------:R-:W-:Y:S02]  /*1830*/  @!P0 IMAD.MOV.U32 R11, RZ, RZ, R3 ;  /* 0x000000ffff0b8224 */ /* 0x000fe400078e0003 */
[----:B------:R-:W-:Y:S02]  /*1840*/  VIADD R25, R25, 0x4 ;  /* 0x0000000419197836 */ /* 0x000fe40000000000 */
[----:B--2---:R-:W-:-:S04]  /*1850*/  @!P0 IMAD R15, R15, R12, RZ ;  /* 0x0000000c0f0f8224 */ /* 0x004fc800078e02ff */
[-C--:B------:R-:W-:Y:S02]  /*1860*/  @!P0 IMAD R15, R13, R14.reuse, R15 ;  /* 0x0000000e0d0f8224 */ /* 0x080fe400078e020f */
[----:B------:R-:W-:-:S04]  /*1870*/  @!P0 IMAD.WIDE.U32 R12, R12, R14, R10 ;  /* 0x0000000e0c0c8225 */ /* 0x000fc800078e000a */
[----:B------:R-:W-:Y:S01]  /*1880*/  @!P0 IMAD.MOV.U32 R4, RZ, RZ, R12 ;  /* 0x000000ffff048224 */ /* 0x000fe200078e000c */
[----:B------:R-:W-:-:S07]  /*1890*/  @!P0 IADD3 R3, PT, PT, R13, R15, RZ ;  /* 0x0000000f0d038210 */ /* 0x000fce0007ffe0ff */
.L_x_17:
[----:B------:R-:W-:-:S04]  /*18a0*/  LOP3.LUT R10, R7, 0x3, RZ, 0xc0, !PT ;  /* 0x00000003070a7812 */ /* 0x000fc800078ec0ff */
[----:B------:R-:W-:-:S13]  /*18b0*/  ISETP.NE.AND P0, PT, R10, RZ, PT ;  /* 0x000000ff0a00720c */ /* 0x000fda0003f05270 */
[----:B------:R-:W-:Y:S05]  /*18c0*/  @!P0 BRA `(.L_x_14) ;  /* 0x0000000400248947 */ /* 0x000fea0003800000 */
[----:B------:R-:W-:Y:S02]  /*18d0*/  ISETP.NE.AND P0, PT, R10, 0x1, PT ;  /* 0x000000010a00780c */ /* 0x000fe40003f05270 */
[----:B------:R-:W-:-:S11]  /*18e0*/  LOP3.LUT P2, RZ, R7, 0x1, RZ, 0xc0, !PT ;  /* 0x0000000107ff7812 */ /* 0x000fd6000784c0ff */
[----:B------:R-:W-:Y:S05]  /*18f0*/  @!P0 BRA `(.L_x_18) ;  /* 0x0000000000b48947 */ /* 0x000fea0003800000 */
[----:B------:R-:W0:Y:S01]  /*1900*/  LDCU UR4, c[0x0][0x39c] ;  /* 0x00007380ff0477ac */ /* 0x000e220008000800 */
[C---:B------:R-:W-:Y:S01]  /*1910*/  LOP3.LUT R10, R25.reuse, R22, RZ, 0xfc, !PT ;  /* 0x00000016190a7212 */ /* 0x040fe200078efcff */
[----:B------:R-:W-:Y:S01]  /*1920*/  VIADD R11, R25, 0x1 ;  /* 0x00000001190b7836 */ /* 0x000fe20000000000 */
[----:B------:R-:W1:Y:S01]  /*1930*/  LDCU UR5, c[0x0][0x3a0] ;  /* 0x00007400ff0577ac */ /* 0x000e620008000800 */
[----:B0-----:R-:W-:-:S04]  /*1940*/  ISETP.GE.AND P0, PT, R22, UR4, PT ;  /* 0x0000000416007c0c */ /* 0x001fc8000bf06270 */
[----:B-1----:R-:W-:Y:S02]  /*1950*/  ISETP.GE.OR P1, PT, R25, UR5, P0 ;  /* 0x0000000519007c0c */ /* 0x002fe40008726670 */
[C---:B------:R-:W-:Y:S02]  /*1960*/  ISETP.GE.OR P0, PT, R11.reuse, UR5, P0 ;  /* 0x000000050b007c0c */ /* 0x040fe40008706670 */
[----:B------:R-:W-:Y:S02]  /*1970*/  ISETP.LT.OR P1, PT, R10, RZ, P1 ;  /* 0x000000ff0a00720c */ /* 0x000fe40000f21670 */
[----:B------:R-:W-:-:S04]  /*1980*/  LOP3.LUT R10, R11, R22, RZ, 0xfc, !PT ;  /* 0x000000160b0a7212 */ /* 0x000fc800078efcff */
[----:B------:R-:W-:-:S07]  /*1990*/  ISETP.LT.OR P0, PT, R10, RZ, P0 ;  /* 0x000000ff0a00720c */ /* 0x000fce0000701670 */
[----:B------:R-:W0:Y:S01]  /*19a0*/  @!P1 LDC.64 R18, c[0x0][0x380] ;  /* 0x0000e000ff129b82 */ /* 0x000e220000000a00 */
[----:B------:R-:W-:-:S07]  /*19b0*/  @!P1 IMAD R11, R22, UR5, R25 ;  /* 0x00000005160b9c24 */ /* 0x000fce000f8e0219 */
[----:B------:R-:W1:Y:S01]  /*19c0*/  @!P0 LDC.64 R12, c[0x0][0x380] ;  /* 0x0000e000ff0c8b82 */ /* 0x000e620000000a00 */
[----:B0-----:R-:W-:-:S04]  /*19d0*/  @!P1 IMAD.WIDE R18, R11, 0x8, R18 ;  /* 0x000000080b129825 */ /* 0x001fc800078e0212 */
[----:B------:R-:W-:Y:S02]  /*19e0*/  @!P0 IMAD R11, R22, UR5, R25 ;  /* 0x00000005160b8c24 */ /* 0x000fe4000f8e0219 */
[----:B------:R-:W2:Y:S02]  /*19f0*/  @!P1 LDG.E.64 R18, desc[UR6][R18.64] ;  /* 0x0000000612129981 */ /* 0x000ea4000c1e1b00 */
[----:B-1----:R-:W-:-:S06]  /*1a00*/  @!P0 IMAD.WIDE R12, R11, 0x8, R12 ;  /* 0x000000080b0c8825 */ /* 0x002fcc00078e020c */
[----:B------:R-:W3:Y:S01]  /*1a10*/  @!P0 LDG.E.64 R12, desc[UR6][R12.64+0x8] ;  /* 0x000008060c0c8981 */ /* 0x000ee2000c1e1b00 */
[----:B------:R-:W-:Y:S02]  /*1a20*/  @!P1 MOV R10, 0x400 ;  /* 0x00000400000a9802 */ /* 0x000fe40000000f00 */
[----:B------:R-:W-:Y:S01]  /*1a30*/  @!P0 MOV R14, 0x400 ;  /* 0x00000400000e8802 */ /* 0x000fe20000000f00 */
[----:B------:R-:W0:Y:S01]  /*1a40*/  @!P1 S2R R11, SR_CgaCtaId ;  /* 0x00000000000b9919 */ /* 0x000e220000008800 */
[----:B------:R-:W1:Y:S01]  /*1a50*/  @!P0 S2R R15, SR_CgaCtaId ;  /* 0x00000000000f8919 */ /* 0x000e620000008800 */
[----:B0-----:R-:W-:Y:S02]  /*1a60*/  @!P1 LEA R11, R11, R10, 0x18 ;  /* 0x0000000a0b0b9211 */ /* 0x001fe400078ec0ff */
[----:B------:R-:W-:Y:S02]  /*1a70*/  @!P1 IADD3 R10, PT, PT, R24, R25, RZ ;  /* 0x00000019180a9210 */ /* 0x000fe40007ffe0ff */
[----:B-1----:R-:W-:Y:S01]  /*1a80*/  @!P0 LEA R15, R15, R14, 0x18 ;  /* 0x0000000e0f0f8211 */ /* 0x002fe200078ec0ff */
[----:B------:R-:W-:-:S02]  /*1a90*/  @!P1 IMAD.MOV.U32 R14, RZ, RZ, R4 ;  /* 0x000000ffff0e9224 */ /* 0x000fc400078e0004 */
[----:B------:R-:W-:Y:S02]  /*1aa0*/  @!P1 IMAD R16, R10, 0x8, R11 ;  /* 0x000000080a109824 */ /* 0x000fe400078e020b */
[----:B------:R-:W-:Y:S02]  /*1ab0*/  @!P0 IMAD.IADD R10, R24, 0x1, R25 ;  /* 0x00000001180a8824 */ /* 0x000fe400078e0219 */
[----:B------:R-:W-:Y:S02]  /*1ac0*/  VIADD R25, R25, 0x2 ;  /* 0x0000000219197836 */ /* 0x000fe40000000000 */
[----:B------:R-:W2:Y:S01]  /*1ad0*/  @!P1 LDS.64 R16, [R16] ;  /* 0x0000000010109984 */ /* 0x000ea20000000a00 */
[----:B------:R-:W-:Y:S01]  /*1ae0*/  @!P0 LEA R20, R10, R15, 0x3 ;  /* 0x0000000f0a148211 */ /* 0x000fe200078e18ff */
[----:B------:R-:W-:-:S04]  /*1af0*/  @!P1 IMAD.MOV.U32 R15, RZ, RZ, R3 ;  /* 0x000000ffff0f9224 */ /* 0x000fc800078e0003 */
[----:B------:R-:W3:Y:S01]  /*1b00*/  @!P0 LDS.64 R10, [R20+0x8] ;  /* 0x00000800140a8984 */ /* 0x000ee20000000a00 */
[----:B--2---:R-:W-:Y:S02]  /*1b10*/  @!P1 IMAD R17, R17, R18, RZ ;  /* 0x0000001211119224 */ /* 0x004fe400078e02ff */
[----:B------:R-:W-:-:S04]  /*1b20*/  @!P1 IMAD.WIDE.U32 R14, R18, R16, R14 ;  /* 0x00000010120e9225 */ /* 0x000fc800078e000e */
[----:B------:R-:W-:Y:S01]  /*1b30*/  @!P1 IMAD R17, R19, R16, R17 ;  /* 0x0000001013119224 */ /* 0x000fe200078e0211 */
[----:B------:R-:W-:Y:S01]  /*1b40*/  @!P1 MOV R4, R14 ;  /* 0x0000000e00049202 */ /* 0x000fe20000000f00 */
[----:B---3--:R-:W-:Y:S02]  /*1b50*/  @!P0 IMAD R11, R11, R12, RZ ;  /* 0x0000000c0b0b8224 */ /* 0x008fe400078e02ff */
[----:B------:R-:W-:Y:S02]  /*1b60*/  @!P1 IMAD.IADD R3, R15, 0x1, R17 ;  /* 0x000000010f039824 */ /* 0x000fe400078e0211 */
[----:B------:R-:W-:Y:S02]  /*1b70*/  @!P0 IMAD.MOV.U32 R14, RZ, RZ, R4 ;  /* 0x000000ffff0e8224 */ /* 0x000fe400078e0004 */
[----:B------:R-:W-:Y:S01]  /*1b80*/  @!P0 IMAD R13, R13, R10, R11 ;  /* 0x0000000a0d0d8224 */ /* 0x000fe200078e020b */
[----:B------:R-:W-:-:S03]  /*1b90*/  @!P0 MOV R15, R3 ;  /* 0x00000003000f8202 */ /* 0x000fc60000000f00 */
[----:B------:R-:W-:-:S04]  /*1ba0*/  @!P0 IMAD.WIDE.U32 R10, R12, R10, R14 ;  /* 0x0000000a0c0a8225 */ /* 0x000fc800078e000e */
[----:B------:R-:W-:Y:S01]  /*1bb0*/  @!P0 IMAD.IADD R3, R11, 0x1, R13 ;  /* 0x000000010b038824 */ /* 0x000fe200078e020d */
[----:B------:R-:W-:-:S07]  /*1bc0*/  @!P0 MOV R4, R10 ;  /* 0x0000000a00048202 */ /* 0x000fce0000000f00 */
.L_x_18:
[----:B------:R-:W-:Y:S05]  /*1bd0*/  @!P2 BRA `(.L_x_14) ;  /* 0x000000000060a947 */ /* 0x000fea0003800000 */
[----:B------:R-:W0:Y:S01]  /*1be0*/  LDC R12, c[0x0][0x3a0] ;  /* 0x0000e800ff0c7b82 */ /* 0x000e220000000800 */
[----:B------:R-:W1:Y:S01]  /*1bf0*/  LDCU UR4, c[0x0][0x39c] ;  /* 0x00007380ff0477ac */ /* 0x000e620008000800 */
[----:B------:R-:W-:Y:S02]  /*1c00*/  LOP3.LUT R10, R25, R22, RZ, 0xfc, !PT ;  /* 0x00000016190a7212 */ /* 0x000fe400078efcff */
[----:B-1----:R-:W-:-:S04]  /*1c10*/  ISETP.GE.AND P0, PT, R22, UR4, PT ;  /* 0x0000000416007c0c */ /* 0x002fc8000bf06270 */
[----:B0-----:R-:W-:-:S04]  /*1c20*/  ISETP.GE.OR P0, PT, R25, R12, P0 ;  /* 0x0000000c1900720c */ /* 0x001fc80000706670 */
[----:B------:R-:W-:-:S13]  /*1c30*/  ISETP.LT.OR P0, PT, R10, RZ, P0 ;  /* 0x000000ff0a00720c */ /* 0x000fda0000701670 */
[----:B------:R-:W-:Y:S05]  /*1c40*/  @P0 BRA `(.L_x_14) ;  /* 0x0000000000440947 */ /* 0x000fea0003800000 */
[----:B------:R-:W0:Y:S01]  /*1c50*/  LDC.64 R10, c[0x0][0x380] ;  /* 0x0000e000ff0a7b82 */ /* 0x000e220000000a00 */
[----:B------:R-:W-:-:S04]  /*1c60*/  IMAD R13, R22, R12, R25 ;  /* 0x0000000c160d7224 */ /* 0x000fc800078e0219 */
[----:B0-----:R-:W-:-:S06]  /*1c70*/  IMAD.WIDE R10, R13, 0x8, R10 ;  /* 0x000000080d0a7825 */ /* 0x001fcc00078e020a */
[----:B------:R-:W2:Y:S01]  /*1c80*/  LDG.E.64 R10, desc[UR6][R10.64] ;  /* 0x000000060a0a7981 */ /* 0x000ea2000c1e1b00 */
[----:B------:R-:W0:Y:S01]  /*1c90*/  S2UR UR5, SR_CgaCtaId ;  /* 0x00000000000579c3 */ /* 0x000e220000008800 */
[----:B------:R-:W-:Y:S01]  /*1ca0*/  UMOV UR4, 0x400 ;  /* 0x0000040000047882 */ /* 0x000fe20000000000 */
[----:B------:R-:W-:Y:S01]  /*1cb0*/  IMAD.IADD R24, R24, 0x1, R25 ;  /* 0x0000000118187824 */ /* 0x000fe200078e0219 */
[----:B------:R-:W-:Y:S01]  /*1cc0*/  MOV R15, R3 ;  /* 0x00000003000f7202 */ /* 0x000fe20000000f00 */
[----:B------:R-:W-:Y:S01]  /*1cd0*/  IMAD.MOV.U32 R14, RZ, RZ, R4 ;  /* 0x000000ffff0e7224 */ /* 0x000fe200078e0004 */
[----:B0-----:R-:W-:-:S06]  /*1ce0*/  ULEA UR4, UR5, UR4, 0x18 ;  /* 0x0000000405047291 */ /* 0x001fcc000f8ec0ff */
[----:B------:R-:W-:-:S06]  /*1cf0*/  LEA R12, R24, UR4, 0x3 ;  /* 0x00000004180c7c11 */ /* 0x000fcc000f8e18ff */
[----:B------:R-:W2:Y:S02]  /*1d00*/  LDS.64 R12, [R12] ;  /* 0x000000000c0c7984 */ /* 0x000ea40000000a00 */
[----:B--2---:R-:W-:Y:S02]  /*1d10*/  IMAD R13, R13, R10, RZ ;  /* 0x0000000a0d0d7224 */ /* 0x004fe400078e02ff */
[----:B------:R-:W-:-:S04]  /*1d20*/  IMAD.WIDE.U32 R14, R10, R12, R14 ;  /* 0x0000000c0a0e7225 */ /* 0x000fc800078e000e */
[----:B------:R-:W-:Y:S02]  /*1d30*/  IMAD R13, R11, R12, R13 ;  /* 0x0000000c0b0d7224 */ /* 0x000fe400078e020d */
[----:B------:R-:W-:Y:S02]  /*1d40*/  IMAD.MOV.U32 R4, RZ, RZ, R14 ;  /* 0x000000ffff047224 */ /* 0x000fe400078e000e */
[----:B------:R-:W-:-:S07]  /*1d50*/  IMAD.IADD R3, R15, 0x1, R13 ;  /* 0x000000010f037824 */ /* 0x000fce00078e020d */
.L_x_14:
[----:B------:R-:W-:Y:S05]  /*1d60*/  BSYNC.RECONVERGENT B1 ;  /* 0x0000000000017941 */ /* 0x000fea0003800200 */
.L_x_13:
[C---:B------:R-:W-:Y:S02]  /*1d70*/  ISETP.NE.AND P0, PT, R22.reuse, R2, PT ;  /* 0x000000021600720c */ /* 0x040fe40003f05270 */
[----:B------:R-:W-:-:S11]  /*1d80*/  IADD3 R22, PT, PT, R22, 0x1, RZ ;  /* 0x0000000116167810 */ /* 0x000fd60007ffe0ff */
[----:B------:R-:W-:Y:S05]  /*1d90*/  @P0 BRA `(.L_x_19) ;  /* 0xffffffec00480947 */ /* 0x000fea000383ffff */
.L_x_12:
[----:B------:R-:W-:Y:S05]  /*1da0*/  BSYNC.RECONVERGENT B0 ;  /* 0x0000000000007941 */ /* 0x000fea0003800200 */
.L_x_11:
[----:B------:R-:W0:Y:S01]  /*1db0*/  LDCU.64 UR4, c[0x0][0x388] ;  /* 0x00007100ff0477ac */ /* 0x000e220008000a00 */
[----:B------:R-:W-:Y:S01]  /*1dc0*/  IMAD.MOV.U32 R5, RZ, RZ, R3 ;  /* 0x000000ffff057224 */ /* 0x000fe200078e0003 */
[----:B0-----:R-:W-:-:S04]  /*1dd0*/  LEA R6, P0, R0, UR4, 0x3 ;  /* 0x0000000400067c11 */ /* 0x001fc8000f8018ff */
[----:B------:R-:W-:-:S05]  /*1de0*/  LEA.HI.X R7, R0, UR5, RZ, 0x3, P0 ;  /* 0x0000000500077c11 */ /* 0x000fca00080f1cff */
[----:B------:R-:W-:Y:S01]  /*1df0*/  STG.E.64 desc[UR6][R6.64], R4 ;  /* 0x0000000406007986 */ /* 0x000fe2000c101b06 */
[----:B------:R-:W-:Y:S05]  /*1e00*/  EXIT ;  /* 0x000000000000794d */ /* 0x000fea0003800000 */
        .weak           $__internal_0_$__cuda_sm20_div_u64
        .type           $__internal_0_$__cuda_sm20_div_u64,@function
        .size           $__internal_0_$__cuda_sm20_div_u64,(.L_x_21 - $__internal_0_$__cuda_sm20_div_u64)
$__internal_0_$__cuda_sm20_div_u64:
[----:B------:R-:W-:Y:S01]  /*1e10*/  IMAD.MOV.U32 R14, RZ, RZ, R5 ;  /* 0x000000ffff0e7224 */ /* 0x000fe200078e0005 */
[----:B------:R-:W-:-:S05]  /*1e20*/  MOV R15, R9 ;  /* 0x00000009000f7202 */ /* 0x000fca0000000f00 */
[----:B------:R-:W0:Y:S08]  /*1e30*/  I2F.U64.RP R14, R14 ;  /* 0x0000000e000e7312 */ /* 0x000e300000309000 */
[----:B0-----:R-:W0:Y:S02]  /*1e40*/  MUFU.RCP R6, R14 ;  /* 0x0000000e00067308 */ /* 0x001e240000001000 */
[----:B0-----:R-:W-:-:S06]  /*1e50*/  VIADD R6, R6, 0x1ffffffe ;  /* 0x1ffffffe06067836 */ /* 0x001fcc0000000000 */
[----:B------:R-:W0:Y:S02]  /*1e60*/  F2I.U64.TRUNC R6, R6 ;  /* 0x0000000600067311 */ /* 0x000e24000020d800 */
[----:B0-----:R-:W-:-:S04]  /*1e70*/  IMAD.WIDE.U32 R12, R6, R5, RZ ;  /* 0x00000005060c7225 */ /* 0x001fc800078e00ff */
[----:B------:R-:W-:Y:S01]  /*1e80*/  IMAD R13, R6, R9, R13 ;  /* 0x00000009060d7224 */ /* 0x000fe200078e020d */
[----:B------:R-:W-:-:S03]  /*1e90*/  IADD3 R17, P0, PT, RZ, -R12, RZ ;  /* 0x8000000cff117210 */ /* 0x000fc60007f1e0ff */
[----:B------:R-:W-:Y:S02]  /*1ea0*/  IMAD R13, R7, R5, R13 ;  /* 0x00000005070d7224 */ /* 0x000fe400078e020d */
[----:B------:R-:W-:-:S04]  /*1eb0*/  IMAD.HI.U32 R12, R6, R17, RZ ;  /* 0x00000011060c7227 */ /* 0x000fc800078e00ff */
[----:B------:R-:W-:Y:S01]  /*1ec0*/  IMAD.X R19, RZ, RZ, ~R13, P0 ;  /* 0x000000ffff137224 */ /* 0x000fe200000e0e0d */
[----:B------:R-:W-:-:S03]  /*1ed0*/  MOV R13, R6 ;  /* 0x00000006000d7202 */ /* 0x000fc60000000f00 */
[-C--:B------:R-:W-:Y:S02]  /*1ee0*/  IMAD R15, R7, R19.reuse, RZ ;  /* 0x00000013070f7224 */ /* 0x080fe400078e02ff */
[----:B------:R-:W-:-:S04]  /*1ef0*/  IMAD.WIDE.U32 R12, P0, R6, R19, R12 ;  /* 0x00000013060c7225 */ /* 0x000fc8000780000c */
[----:B------:R-:W-:-:S04]  /*1f00*/  IMAD.HI.U32 R19, R7, R19, RZ ;  /* 0x0000001307137227 */ /* 0x000fc800078e00ff */
[----:B------:R-:W-:-:S05]  /*1f10*/  IMAD.HI.U32 R12, P1, R7, R17, R12 ;  /* 0x00000011070c7227 */ /* 0x000fca000782000c */
[----:B------:R-:W-:Y:S01]  /*1f20*/  IADD3 R13, P2, PT, R15, R12, RZ ;  /* 0x0000000c0f0d7210 */ /* 0x000fe20007f5e0ff */
[----:B------:R-:W-:-:S04]  /*1f30*/  IMAD.X R12, R19, 0x1, R7, P0 ;  /* 0x00000001130c7824 */ /* 0x000fc800000e0607 */
[----:B------:R-:W-:Y:S01]  /*1f40*/  IMAD.WIDE.U32 R6, R13, R5, RZ ;  /* 0x000000050d067225 */ /* 0x000fe200078e00ff */
[----:B------:R-:W-:-:S03]  /*1f50*/  IADD3.X R14, PT, PT, RZ, RZ, R12, P2, P1 ;  /* 0x000000ffff0e7210 */ /* 0x000fc600017e240c */
[----:B------:R-:W-:Y:S01]  /*1f60*/  IMAD R7, R13, R9, R7 ;  /* 0x000000090d077224 */ /* 0x000fe200078e0207 */
[----:B------:R-:W-:-:S03]  /*1f70*/  IADD3 R15, P0, PT, RZ, -R6, RZ ;  /* 0x80000006ff0f7210 */ /* 0x000fc60007f1e0ff */
[----:B------:R-:W-:Y:S02]  /*1f80*/  IMAD R7, R14, R5, R7 ;  /* 0x000000050e077224 */ /* 0x000fe400078e0207 */
[----:B------:R-:W-:-:S04]  /*1f90*/  IMAD.HI.U32 R12, R13, R15, RZ ;  /* 0x0000000f0d0c7227 */ /* 0x000fc800078e00ff */
[----:B------:R-:W-:-:S04]  /*1fa0*/  IMAD.X R7, RZ, RZ, ~R7, P0 ;  /* 0x000000ffff077224 */ /* 0x000fc800000e0e07 */
[----:B------:R-:W-:-:S04]  /*1fb0*/  IMAD.WIDE.U32 R12, P0, R13, R7, R12 ;  /* 0x000000070d0c7225 */ /* 0x000fc8000780000c */
[C---:B------:R-:W-:Y:S02]  /*1fc0*/  IMAD R6, R14.reuse, R7, RZ ;  /* 0x000000070e067224 */ /* 0x040fe400078e02ff */
[----:B------:R-:W-:-:S04]  /*1fd0*/  IMAD.HI.U32 R13, P1, R14, R15, R12 ;  /* 0x0000000f0e0d7227 */ /* 0x000fc8000782000c */
[----:B------:R-:W-:Y:S01]  /*1fe0*/  IMAD.HI.U32 R7, R14, R7, RZ ;  /* 0x000000070e077227 */ /* 0x000fe200078e00ff */
[----:B------:R-:W-:-:S04]  /*1ff0*/  IADD3 R13, P2, PT, R6, R13, RZ ;  /* 0x0000000d060d7210 */ /* 0x000fc80007f5e0ff */
[----:B------:R-:W-:Y:S01]  /*2000*/  IADD3.X R14, PT, PT, R7, R14, RZ, P0, !PT ;  /* 0x0000000e070e7210 */ /* 0x000fe200007fe4ff */
[----:B------:R-:W-:-:S03]  /*2010*/  IMAD.HI.U32 R6, R13, R10, RZ ;  /* 0x0000000a0d067227 */ /* 0x000fc600078e00ff */
[----:B------:R-:W-:Y:S01]  /*2020*/  IADD3.X R14, PT, PT, RZ, RZ, R14, P2, P1 ;  /* 0x000000ffff0e7210 */ /* 0x000fe200017e240e */
[----:B------:R-:W-:Y:S02]  /*2030*/  IMAD.MOV.U32 R7, RZ, RZ, RZ ;  /* 0x000000ffff077224 */ /* 0x000fe400078e00ff */
[----:B------:R-:W-:-:S04]  /*2040*/  IMAD.WIDE.U32 R6, R13, R11, R6 ;  /* 0x0000000b0d067225 */ /* 0x000fc800078e0006 */
[C---:B------:R-:W-:Y:S02]  /*2050*/  IMAD R13, R14.reuse, R11, RZ ;  /* 0x0000000b0e0d7224 */ /* 0x040fe400078e02ff */
[----:B------:R-:W-:-:S04]  /*2060*/  IMAD.HI.U32 R6, P0, R14, R10, R6 ;  /* 0x0000000a0e067227 */ /* 0x000fc80007800006 */
[----:B------:R-:W-:Y:S01]  /*2070*/  IMAD.HI.U32 R12, R14, R11, RZ ;  /* 0x0000000b0e0c7227 */ /* 0x000fe200078e00ff */
[----:B------:R-:W-:-:S03]  /*2080*/  IADD3 R14, P1, PT, R13, R6, RZ ;  /* 0x000000060d0e7210 */ /* 0x000fc60007f3e0ff */
[----:B------:R-:W-:Y:S02]  /*2090*/  IMAD.X R12, RZ, RZ, R12, P0 ;  /* 0x000000ffff0c7224 */ /* 0x000fe400000e060c */
[----:B------:R-:W-:-:S03]  /*20a0*/  IMAD.WIDE.U32 R6, R14, R5, RZ ;  /* 0x000000050e067225 */ /* 0x000fc600078e00ff */
[----:B------:R-:W-:Y:S01]  /*20b0*/  IADD3.X R12, PT, PT, RZ, R12, RZ, P1, !PT ;  /* 0x0000000cff0c7210 */ /* 0x000fe20000ffe4ff */
[----:B------:R-:W-:Y:S01]  /*20c0*/  IMAD R7, R14, R9, R7 ;  /* 0x000000090e077224 */ /* 0x000fe200078e0207 */
[----:B------:R-:W-:-:S03]  /*20d0*/  IADD3 R16, P1, PT, -R6, R10, RZ ;  /* 0x0000000a06107210 */ /* 0x000fc60007f3e1ff */
[-C--:B------:R-:W-:Y:S01]  /*20e0*/  IMAD R6, R12, R5.reuse, R7 ;  /* 0x000000050c067224 */ /* 0x080fe200078e0207 */
[----:B------:R-:W-:-:S03]  /*20f0*/  ISETP.GE.U32.AND P0, PT, R16, R5, PT ;  /* 0x000000051000720c */ /* 0x000fc60003f06070 */
[----:B------:R-:W-:Y:S01]  /*2100*/  IMAD.X R18, R11, 0x1, ~R6, P1 ;  /* 0x000000010b127824 */ /* 0x000fe200008e0e06 */
[----:B------:R-:W-:Y:S02]  /*2110*/  IADD3 R6, P1, PT, -R5, R16, RZ ;  /* 0x0000001005067210 */ /* 0x000fe40007f3e1ff */
[----:B------:R-:W-:Y:S02]  /*2120*/  IADD3 R11, P2, PT, R14, 0x1, RZ ;  /* 0x000000010e0b7810 */ /* 0x000fe40007f5e0ff */
[C---:B------:R-:W-:Y:S01]  /*2130*/  ISETP.GE.U32.AND.EX P0, PT, R18.reuse, R9, PT, P0 ;  /* 0x000000091200720c */ /* 0x040fe20003f06100 */
[----:B------:R-:W-:Y:S01]  /*2140*/  IMAD.X R10, R18, 0x1, ~R9, P1 ;  /* 0x00000001120a7824 */ /* 0x000fe200008e0e09 */
[----:B------:R-:W-:Y:S02]  /*2150*/  IADD3.X R7, PT, PT, RZ, R12, RZ, P2, !PT ;  /* 0x0000000cff077210 */ /* 0x000fe400017fe4ff */
[----:B------:R-:W-:Y:S02]  /*2160*/  SEL R6, R6, R16, P0 ;  /* 0x0000001006067207 */ /* 0x000fe40000000000 */
[----:B------:R-:W-:-:S02]  /*2170*/  SEL R11, R11, R14, P0 ;  /* 0x0000000e0b0b7207 */ /* 0x000fc40000000000 */
[----:B------:R-:W-:Y:S02]  /*2180*/  SEL R10, R10, R18, P0 ;  /* 0x000000120a0a7207 */ /* 0x000fe40000000000 */
[----:B------:R-:W-:Y:S02]  /*2190*/  SEL R12, R7, R12, P0 ;  /* 0x0000000c070c7207 */ /* 0x000fe40000000000 */
[----:B------:R-:W-:Y:S02]  /*21a0*/  ISETP.GE.U32.AND P0, PT, R6, R5, PT ;  /* 0x000000050600720c */ /* 0x000fe40003f06070 */
[----:B------:R-:W-:Y:S02]  /*21b0*/  IADD3 R6, P2, PT, R11, 0x1, RZ ;  /* 0x000000010b067810 */ /* 0x000fe40007f5e0ff */
[----:B------:R-:W-:Y:S02]  /*21c0*/  ISETP.NE.U32.AND P1, PT, R5, RZ, PT ;  /* 0x000000ff0500720c */ /* 0x000fe40003f25070 */
[----:B------:R-:W-:Y:S01]  /*21d0*/  ISETP.GE.U32.AND.EX P0, PT, R10, R9, PT, P0 ;  /* 0x000000090a00720c */ /* 0x000fe20003f06100 */
[----:B------:R-:W-:Y:S01]  /*21e0*/  IMAD.X R7, RZ, RZ, R12, P2 ;  /* 0x000000ffff077224 */ /* 0x000fe200010e060c */
[----:B------:R-:W-:Y:S01]  /*21f0*/  ISETP.NE.AND.EX P1, PT, R9, RZ, PT, P1 ;  /* 0x000000ff0900720c */ /* 0x000fe20003f25310 */
[----:B------:R-:W-:Y:S01]  /*2200*/  HFMA2 R9, -RZ, RZ, 0, 0 ;  /* 0x00000000ff097431 */ /* 0x000fe200000001ff */
[----:B------:R-:W-:-:S02]  /*2210*/  SEL R6, R6, R11, P0 ;  /* 0x0000000b06067207 */ /* 0x000fc40000000000 */
[----:B------:R-:W-:Y:S02]  /*2220*/  SEL R7, R7, R12, P0 ;  /* 0x0000000c07077207 */ /* 0x000fe40000000000 */
[----:B------:R-:W-:Y:S02]  /*2230*/  SEL R6, R6, 0xffffffff, P1 ;  /* 0xffffffff06067807 */ /* 0x000fe40000800000 */
[----:B------:R-:W-:Y:S01]  /*2240*/  SEL R7, R7, 0xffffffff, P1 ;  /* 0xffffffff07077807 */ /* 0x000fe20000800000 */
[----:B------:R-:W-:Y:S06]  /*2250*/  RET.REL.NODEC R8 `(_Z7dkernelPlS_S_iii) ;  /* 0xffffffdc08687950 */ /* 0x000fec0003c3ffff */
.L_x_20:
[----:B------:R-:W-:-:S00]  /*2260*/  BRA `(.L_x_20) ;  /* 0xfffffffc00fc7947 */ /* 0x000fc0000383ffff */
[----:B------:R-:W-:-:S00]  /*2270*/  NOP ;  /* 0x0000000000007918 */ /* 0x000fc00000000000 */
        /* <DEDUP_REMOVED lines=8> */
.L_x_21:


//--------------------- .nv.shared._Z7dkernelPlS_S_iii --------------------------
	.section	.nv.shared._Z7dkernelPlS_S_iii,"aw",@nobits
	.sectionflags	@""
	.align	16
	.zero		1024


//--------------------- .nv.shared.reserved.0     --------------------------
	.section	.nv.shared.reserved.0,"aw",@nobits
	.weak		__nv_reservedSMEM_offset_0_alias
	.size		__nv_reservedSMEM_offset_0_alias, 0, 64
	.other		__nv_reservedSMEM_offset_0_alias,@"STO_CUDA_RESERVED_SHARED STV_DEFAULT"
__nv_reservedSMEM_offset_0_alias:
	.zero		0
	.zero		64


//--------------------- .nv.constant0._Z7dkernelPlS_S_iii --------------------------
	.section	.nv.constant0._Z7dkernelPlS_S_iii,"a",@progbits
	.sectionflags	@""
	.align	4
.nv.constant0._Z7dkernelPlS_S_iii:
	.zero		932


//--------------------- SYMBOLS --------------------------

	.type		.nv.reservedSmem.offset0,@object
	.size		.nv.reservedSmem.offset0,0x4
	.type		.nv.reservedSmem.cap,@object
	.size		.nv.reservedSmem.cap,0x4
